//
// Generated by NVIDIA NVVM Compiler
//
// Compiler Build ID: CL-36424714
// Cuda compilation tools, release 13.0, V13.0.88
// Based on NVVM 20.0.0
//

.version 9.0
.target sm_100
.address_size 64

	// .globl	_Z8pathfindPiS_S_Pb
.extern .func  (.param .b32 func_retval0) vprintf
(
	.param .b64 vprintf_param_0,
	.param .b64 vprintf_param_1
)
;
.extern .func  (.param .b64 func_retval0) malloc
(
	.param .b64 malloc_param_0
)
;
.global .align 1 .b8 $str[6] = {100, 58, 37, 100, 10};

.visible .entry _Z8pathfindPiS_S_Pb(
	.param .u64 .ptr .align 1 _Z8pathfindPiS_S_Pb_param_0,
	.param .u64 .ptr .align 1 _Z8pathfindPiS_S_Pb_param_1,
	.param .u64 .ptr .align 1 _Z8pathfindPiS_S_Pb_param_2,
	.param .u64 .ptr .align 1 _Z8pathfindPiS_S_Pb_param_3
)
{
	.local .align 8 .b8 	__local_depot0[16];
	.reg .b64 	%SP;
	.reg .b64 	%SPL;
	.reg .pred 	%p<67>;
	.reg .b16 	%rs<33>;
	.reg .b32 	%r<207>;
	.reg .b64 	%rd<87>;

	mov.u64 	%SPL, __local_depot0;
	cvta.local.u64 	%SP, %SPL;
	ld.param.u64 	%rd25, [_Z8pathfindPiS_S_Pb_param_0];
	ld.param.u64 	%rd26, [_Z8pathfindPiS_S_Pb_param_1];
	ld.param.u64 	%rd27, [_Z8pathfindPiS_S_Pb_param_2];
	ld.param.u64 	%rd28, [_Z8pathfindPiS_S_Pb_param_3];
	cvta.to.global.u64 	%rd1, %rd25;
	cvta.to.global.u64 	%rd2, %rd28;
	cvta.to.global.u64 	%rd3, %rd26;
	cvta.to.global.u64 	%rd4, %rd27;
	mov.u32 	%r97, %ctaid.x;
	mov.u32 	%r98, %ntid.x;
	mov.u32 	%r99, %tid.x;
	mad.lo.s32 	%r1, %r97, %r98, %r99;
	setp.gt.s32 	%p1, %r1, 2047;
	@%p1 bra 	$L__BB0_90;
	shr.u32 	%r100, %r1, 31;
	add.s32 	%r101, %r1, %r100;
	shr.s32 	%r2, %r101, 1;
	and.b32  	%r102, %r1, 1;
	setp.eq.b32 	%p2, %r102, 1;
	@%p2 bra 	$L__BB0_46;
	mul.wide.s32 	%rd58, %r2, 4;
	add.s64 	%rd59, %rd4, %rd58;
	ld.global.u32 	%r3, [%rd59];
	add.s64 	%rd60, %rd3, %rd58;
	ld.global.u32 	%r4, [%rd60];
	mov.b32 	%r173, 0;
	{ // callseq 3, 0
	.param .b64 param0;
	st.param.b64 	[param0], 2000;
	.param .b64 retval0;
	call.uni (retval0), 
	malloc, 
	(
	param0
	);
	ld.param.b64 	%rd61, [retval0];
	} // callseq 3
$L__BB0_3:
	mul.wide.u32 	%rd62, %r173, 4;
	add.s64 	%rd63, %rd61, %rd62;
	mov.b32 	%r131, 1147483647;
	st.u32 	[%rd63], %r131;
	st.u32 	[%rd63+4], %r131;
	st.u32 	[%rd63+8], %r131;
	st.u32 	[%rd63+12], %r131;
	add.s32 	%r173, %r173, 4;
	setp.ne.s32 	%p35, %r173, 500;
	@%p35 bra 	$L__BB0_3;
	mul.wide.s32 	%rd64, %r3, 4;
	add.s64 	%rd65, %rd61, %rd64;
	mov.b32 	%r174, 0;
	st.u32 	[%rd65], %r174;
	{ // callseq 4, 0
	.param .b64 param0;
	st.param.b64 	[param0], 500;
	.param .b64 retval0;
	call.uni (retval0), 
	malloc, 
	(
	param0
	);
	ld.param.b64 	%rd66, [retval0];
	} // callseq 4
$L__BB0_5:
	cvt.u64.u32 	%rd67, %r174;
	add.s64 	%rd68, %rd66, %rd67;
	mov.b16 	%rs17, 1;
	st.u8 	[%rd68], %rs17;
	st.u8 	[%rd68+1], %rs17;
	st.u8 	[%rd68+2], %rs17;
	st.u8 	[%rd68+3], %rs17;
	add.s32 	%r174, %r174, 4;
	setp.ne.s32 	%p36, %r174, 500;
	@%p36 bra 	$L__BB0_5;
	cvt.s64.s32 	%rd69, %r2;
	add.s64 	%rd7, %rd2, %rd69;
	mul.lo.s32 	%r9, %r2, 250000;
$L__BB0_7:
	mov.b32 	%r175, 0;
	bra.uni 	$L__BB0_12;
$L__BB0_8:
	ld.u8 	%rs19, [%rd8+1];
	setp.ne.s16 	%p38, %rs19, 0;
	@%p38 bra 	$L__BB0_13;
	ld.u8 	%rs20, [%rd8+2];
	setp.ne.s16 	%p39, %rs20, 0;
	@%p39 bra 	$L__BB0_13;
	ld.u8 	%rs21, [%rd8+3];
	setp.ne.s16 	%p40, %rs21, 0;
	@%p40 bra 	$L__BB0_13;
	add.s32 	%r175, %r175, 4;
	setp.eq.s32 	%p66, %r175, 500;
	@%p66 bra 	$L__BB0_45;
$L__BB0_12:
	cvt.u64.u32 	%rd70, %r175;
	add.s64 	%rd8, %rd66, %rd70;
	ld.u8 	%rs18, [%rd8];
	setp.eq.s16 	%p37, %rs18, 0;
	@%p37 bra 	$L__BB0_8;
$L__BB0_13:
	ld.global.u8 	%rs22, [%rd7];
	setp.ne.s16 	%p41, %rs22, 0;
	@%p41 bra 	$L__BB0_90;
	mov.b32 	%r176, 0;
$L__BB0_15:
	cvt.u64.u32 	%rd71, %r176;
	add.s64 	%rd9, %rd66, %rd71;
	ld.u8 	%rs23, [%rd9];
	setp.ne.s16 	%p42, %rs23, 0;
	mov.u32 	%r181, %r176;
	@%p42 bra 	$L__BB0_20;
	add.s32 	%r181, %r176, 1;
	ld.u8 	%rs24, [%rd9+1];
	setp.ne.s16 	%p43, %rs24, 0;
	@%p43 bra 	$L__BB0_20;
	add.s32 	%r181, %r176, 2;
	ld.u8 	%rs25, [%rd9+2];
	setp.ne.s16 	%p44, %rs25, 0;
	@%p44 bra 	$L__BB0_20;
	add.s32 	%r181, %r176, 3;
	ld.u8 	%rs26, [%rd9+3];
	setp.ne.s16 	%p45, %rs26, 0;
	@%p45 bra 	$L__BB0_20;
	add.s32 	%r176, %r176, 4;
	setp.ne.s32 	%p46, %r176, 500;
	mov.b32 	%r181, -1;
	@%p46 bra 	$L__BB0_15;
$L__BB0_20:
	mul.wide.s32 	%rd72, %r181, 4;
	add.s64 	%rd73, %rd61, %rd72;
	ld.u32 	%r182, [%rd73];
	mov.b32 	%r178, 0;
$L__BB0_21:
	cvt.u64.u32 	%rd74, %r178;
	add.s64 	%rd10, %rd66, %rd74;
	ld.u8 	%rs27, [%rd10];
	setp.eq.s16 	%p47, %rs27, 0;
	mul.wide.u32 	%rd75, %r178, 4;
	add.s64 	%rd11, %rd61, %rd75;
	@%p47 bra 	$L__BB0_23;
	ld.u32 	%r137, [%rd11];
	sub.s32 	%r138, %r178, %r4;
	abs.s32 	%r139, %r138;
	shl.b32 	%r140, %r139, 1;
	add.s32 	%r141, %r137, %r140;
	setp.lt.s32 	%p48, %r141, %r182;
	selp.b32 	%r181, %r178, %r181, %p48;
	selp.b32 	%r182, %r137, %r182, %p48;
$L__BB0_23:
	ld.u8 	%rs28, [%rd10+1];
	setp.eq.s16 	%p49, %rs28, 0;
	@%p49 bra 	$L__BB0_25;
	add.s32 	%r142, %r178, 1;
	ld.u32 	%r143, [%rd11+4];
	sub.s32 	%r144, %r142, %r4;
	abs.s32 	%r145, %r144;
	shl.b32 	%r146, %r145, 1;
	add.s32 	%r147, %r143, %r146;
	setp.lt.s32 	%p50, %r147, %r182;
	selp.b32 	%r181, %r142, %r181, %p50;
	selp.b32 	%r182, %r143, %r182, %p50;
$L__BB0_25:
	ld.u8 	%rs29, [%rd10+2];
	setp.eq.s16 	%p51, %rs29, 0;
	@%p51 bra 	$L__BB0_27;
	add.s32 	%r148, %r178, 2;
	ld.u32 	%r149, [%rd11+8];
	sub.s32 	%r150, %r148, %r4;
	abs.s32 	%r151, %r150;
	shl.b32 	%r152, %r151, 1;
	add.s32 	%r153, %r149, %r152;
	setp.lt.s32 	%p52, %r153, %r182;
	selp.b32 	%r181, %r148, %r181, %p52;
	selp.b32 	%r182, %r149, %r182, %p52;
$L__BB0_27:
	ld.u8 	%rs30, [%rd10+3];
	setp.eq.s16 	%p53, %rs30, 0;
	@%p53 bra 	$L__BB0_29;
	add.s32 	%r154, %r178, 3;
	ld.u32 	%r155, [%rd11+12];
	sub.s32 	%r156, %r154, %r4;
	abs.s32 	%r157, %r156;
	shl.b32 	%r158, %r157, 1;
	add.s32 	%r159, %r155, %r158;
	setp.lt.s32 	%p54, %r159, %r182;
	selp.b32 	%r181, %r154, %r181, %p54;
	selp.b32 	%r182, %r155, %r182, %p54;
$L__BB0_29:
	add.s32 	%r178, %r178, 4;
	setp.ne.s32 	%p55, %r178, 500;
	@%p55 bra 	$L__BB0_21;
	setp.eq.s32 	%p56, %r181, %r4;
	@%p56 bra 	$L__BB0_45;
	cvt.s64.s32 	%rd76, %r181;
	add.s64 	%rd77, %rd66, %rd76;
	mov.b16 	%rs31, 0;
	st.u8 	[%rd77], %rs31;
	mad.lo.s32 	%r39, %r181, 500, %r9;
	mul.wide.s32 	%rd78, %r181, 4;
	add.s64 	%rd12, %rd61, %rd78;
	mov.b32 	%r189, 0;
$L__BB0_32:
	add.s32 	%r161, %r39, %r189;
	mul.wide.s32 	%rd79, %r161, 4;
	add.s64 	%rd13, %rd1, %rd79;
	ld.global.u32 	%r41, [%rd13];
	setp.eq.s32 	%p57, %r41, 1147483647;
	mul.wide.u32 	%rd80, %r189, 4;
	add.s64 	%rd14, %rd61, %rd80;
	@%p57 bra 	$L__BB0_35;
	ld.u32 	%r162, [%rd12];
	add.s32 	%r42, %r41, %r162;
	ld.u32 	%r163, [%rd14];
	setp.ge.s32 	%p58, %r42, %r163;
	@%p58 bra 	$L__BB0_35;
	st.u32 	[%rd14], %r42;
$L__BB0_35:
	ld.global.u32 	%r43, [%rd13+4];
	setp.eq.s32 	%p59, %r43, 1147483647;
	@%p59 bra 	$L__BB0_38;
	ld.u32 	%r164, [%rd12];
	add.s32 	%r44, %r43, %r164;
	ld.u32 	%r165, [%rd14+4];
	setp.ge.s32 	%p60, %r44, %r165;
	@%p60 bra 	$L__BB0_38;
	st.u32 	[%rd14+4], %r44;
$L__BB0_38:
	ld.global.u32 	%r45, [%rd13+8];
	setp.eq.s32 	%p61, %r45, 1147483647;
	@%p61 bra 	$L__BB0_41;
	ld.u32 	%r166, [%rd12];
	add.s32 	%r46, %r45, %r166;
	ld.u32 	%r167, [%rd14+8];
	setp.ge.s32 	%p62, %r46, %r167;
	@%p62 bra 	$L__BB0_41;
	st.u32 	[%rd14+8], %r46;
$L__BB0_41:
	ld.global.u32 	%r47, [%rd13+12];
	setp.eq.s32 	%p63, %r47, 1147483647;
	@%p63 bra 	$L__BB0_44;
	ld.u32 	%r168, [%rd12];
	add.s32 	%r48, %r47, %r168;
	ld.u32 	%r169, [%rd14+12];
	setp.ge.s32 	%p64, %r48, %r169;
	@%p64 bra 	$L__BB0_44;
	st.u32 	[%rd14+12], %r48;
$L__BB0_44:
	add.s32 	%r189, %r189, 4;
	setp.eq.s32 	%p65, %r189, 500;
	@%p65 bra 	$L__BB0_7;
	bra.uni 	$L__BB0_32;
$L__BB0_45:
	mov.b16 	%rs32, 1;
	st.global.u8 	[%rd7], %rs32;
	mul.wide.s32 	%rd81, %r4, 4;
	add.s64 	%rd82, %rd61, %rd81;
	ld.u32 	%r170, [%rd82];
	add.u64 	%rd83, %SP, 8;
	add.u64 	%rd84, %SPL, 8;
	st.local.u32 	[%rd84], %r170;
	mov.u64 	%rd85, $str;
	cvta.global.u64 	%rd86, %rd85;
	{ // callseq 5, 0
	.param .b64 param0;
	st.param.b64 	[param0], %rd86;
	.param .b64 param1;
	st.param.b64 	[param1], %rd83;
	.param .b32 retval0;
	call.uni (retval0), 
	vprintf, 
	(
	param0, 
	param1
	);
	ld.param.b32 	%r171, [retval0];
	} // callseq 5
	bra.uni 	$L__BB0_90;
$L__BB0_46:
	mul.wide.s32 	%rd29, %r2, 4;
	add.s64 	%rd30, %rd4, %rd29;
	ld.global.u32 	%r50, [%rd30];
	add.s64 	%rd31, %rd3, %rd29;
	ld.global.u32 	%r51, [%rd31];
	mov.b32 	%r190, 0;
	{ // callseq 0, 0
	.param .b64 param0;
	st.param.b64 	[param0], 2000;
	.param .b64 retval0;
	call.uni (retval0), 
	malloc, 
	(
	param0
	);
	ld.param.b64 	%rd32, [retval0];
	} // callseq 0
$L__BB0_47:
	mul.wide.u32 	%rd33, %r190, 4;
	add.s64 	%rd34, %rd32, %rd33;
	mov.b32 	%r104, 1147483647;
	st.u32 	[%rd34], %r104;
	st.u32 	[%rd34+4], %r104;
	st.u32 	[%rd34+8], %r104;
	st.u32 	[%rd34+12], %r104;
	add.s32 	%r190, %r190, 4;
	setp.ne.s32 	%p3, %r190, 500;
	@%p3 bra 	$L__BB0_47;
	mul.wide.s32 	%rd35, %r50, 4;
	add.s64 	%rd36, %rd32, %rd35;
	mov.b32 	%r191, 0;
	st.u32 	[%rd36], %r191;
	{ // callseq 1, 0
	.param .b64 param0;
	st.param.b64 	[param0], 500;
	.param .b64 retval0;
	call.uni (retval0), 
	malloc, 
	(
	param0
	);
	ld.param.b64 	%rd37, [retval0];
	} // callseq 1
$L__BB0_49:
	cvt.u64.u32 	%rd38, %r191;
	add.s64 	%rd39, %rd37, %rd38;
	mov.b16 	%rs1, 1;
	st.u8 	[%rd39], %rs1;
	st.u8 	[%rd39+1], %rs1;
	st.u8 	[%rd39+2], %rs1;
	st.u8 	[%rd39+3], %rs1;
	add.s32 	%r191, %r191, 4;
	setp.ne.s32 	%p4, %r191, 500;
	@%p4 bra 	$L__BB0_49;
	cvt.s64.s32 	%rd40, %r2;
	add.s64 	%rd17, %rd2, %rd40;
	mul.lo.s32 	%r56, %r2, 250000;
$L__BB0_51:
	mov.b32 	%r192, 0;
	bra.uni 	$L__BB0_56;
$L__BB0_52:
	ld.u8 	%rs3, [%rd18+1];
	setp.ne.s16 	%p6, %rs3, 0;
	@%p6 bra 	$L__BB0_57;
	ld.u8 	%rs4, [%rd18+2];
	setp.ne.s16 	%p7, %rs4, 0;
	@%p7 bra 	$L__BB0_57;
	ld.u8 	%rs5, [%rd18+3];
	setp.ne.s16 	%p8, %rs5, 0;
	@%p8 bra 	$L__BB0_57;
	add.s32 	%r192, %r192, 4;
	setp.eq.s32 	%p34, %r192, 500;
	@%p34 bra 	$L__BB0_89;
$L__BB0_56:
	cvt.u64.u32 	%rd41, %r192;
	add.s64 	%rd18, %rd37, %rd41;
	ld.u8 	%rs2, [%rd18];
	setp.eq.s16 	%p5, %rs2, 0;
	@%p5 bra 	$L__BB0_52;
$L__BB0_57:
	ld.global.u8 	%rs6, [%rd17];
	setp.ne.s16 	%p9, %rs6, 0;
	@%p9 bra 	$L__BB0_90;
	mov.b32 	%r193, 0;
$L__BB0_59:
	cvt.u64.u32 	%rd42, %r193;
	add.s64 	%rd19, %rd37, %rd42;
	ld.u8 	%rs7, [%rd19];
	setp.ne.s16 	%p10, %rs7, 0;
	mov.u32 	%r198, %r193;
	@%p10 bra 	$L__BB0_64;
	add.s32 	%r198, %r193, 1;
	ld.u8 	%rs8, [%rd19+1];
	setp.ne.s16 	%p11, %rs8, 0;
	@%p11 bra 	$L__BB0_64;
	add.s32 	%r198, %r193, 2;
	ld.u8 	%rs9, [%rd19+2];
	setp.ne.s16 	%p12, %rs9, 0;
	@%p12 bra 	$L__BB0_64;
	add.s32 	%r198, %r193, 3;
	ld.u8 	%rs10, [%rd19+3];
	setp.ne.s16 	%p13, %rs10, 0;
	@%p13 bra 	$L__BB0_64;
	add.s32 	%r193, %r193, 4;
	setp.ne.s32 	%p14, %r193, 500;
	mov.b32 	%r198, -1;
	@%p14 bra 	$L__BB0_59;
$L__BB0_64:
	mul.wide.s32 	%rd43, %r198, 4;
	add.s64 	%rd44, %rd32, %rd43;
	ld.u32 	%r199, [%rd44];
	mov.b32 	%r195, 0;
$L__BB0_65:
	cvt.u64.u32 	%rd45, %r195;
	add.s64 	%rd20, %rd37, %rd45;
	ld.u8 	%rs11, [%rd20];
	setp.eq.s16 	%p15, %rs11, 0;
	mul.wide.u32 	%rd46, %r195, 4;
	add.s64 	%rd21, %rd32, %rd46;
	@%p15 bra 	$L__BB0_67;
	ld.u32 	%r110, [%rd21];
	setp.lt.s32 	%p16, %r110, %r199;
	selp.b32 	%r198, %r195, %r198, %p16;
	min.s32 	%r199, %r110, %r199;
$L__BB0_67:
	ld.u8 	%rs12, [%rd20+1];
	setp.eq.s16 	%p17, %rs12, 0;
	@%p17 bra 	$L__BB0_69;
	add.s32 	%r111, %r195, 1;
	ld.u32 	%r112, [%rd21+4];
	setp.lt.s32 	%p18, %r112, %r199;
	selp.b32 	%r198, %r111, %r198, %p18;
	min.s32 	%r199, %r112, %r199;
$L__BB0_69:
	ld.u8 	%rs13, [%rd20+2];
	setp.eq.s16 	%p19, %rs13, 0;
	@%p19 bra 	$L__BB0_71;
	add.s32 	%r113, %r195, 2;
	ld.u32 	%r114, [%rd21+8];
	setp.lt.s32 	%p20, %r114, %r199;
	selp.b32 	%r198, %r113, %r198, %p20;
	min.s32 	%r199, %r114, %r199;
$L__BB0_71:
	ld.u8 	%rs14, [%rd20+3];
	setp.eq.s16 	%p21, %rs14, 0;
	@%p21 bra 	$L__BB0_73;
	add.s32 	%r115, %r195, 3;
	ld.u32 	%r116, [%rd21+12];
	setp.lt.s32 	%p22, %r116, %r199;
	selp.b32 	%r198, %r115, %r198, %p22;
	min.s32 	%r199, %r116, %r199;
$L__BB0_73:
	add.s32 	%r195, %r195, 4;
	setp.ne.s32 	%p23, %r195, 500;
	@%p23 bra 	$L__BB0_65;
	setp.eq.s32 	%p24, %r198, %r51;
	@%p24 bra 	$L__BB0_89;
	cvt.s64.s32 	%rd47, %r198;
	add.s64 	%rd48, %rd37, %rd47;
	mov.b16 	%rs15, 0;
	st.u8 	[%rd48], %rs15;
	mad.lo.s32 	%r86, %r198, 500, %r56;
	mul.wide.s32 	%rd49, %r198, 4;
	add.s64 	%rd22, %rd32, %rd49;
	mov.b32 	%r206, 0;
$L__BB0_76:
	add.s32 	%r118, %r86, %r206;
	mul.wide.s32 	%rd50, %r118, 4;
	add.s64 	%rd23, %rd1, %rd50;
	ld.global.u32 	%r88, [%rd23];
	setp.eq.s32 	%p25, %r88, 1147483647;
	mul.wide.u32 	%rd51, %r206, 4;
	add.s64 	%rd24, %rd32, %rd51;
	@%p25 bra 	$L__BB0_79;
	ld.u32 	%r119, [%rd22];
	add.s32 	%r89, %r88, %r119;
	ld.u32 	%r120, [%rd24];
	setp.ge.s32 	%p26, %r89, %r120;
	@%p26 bra 	$L__BB0_79;
	st.u32 	[%rd24], %r89;
$L__BB0_79:
	ld.global.u32 	%r90, [%rd23+4];
	setp.eq.s32 	%p27, %r90, 1147483647;
	@%p27 bra 	$L__BB0_82;
	ld.u32 	%r121, [%rd22];
	add.s32 	%r91, %r90, %r121;
	ld.u32 	%r122, [%rd24+4];
	setp.ge.s32 	%p28, %r91, %r122;
	@%p28 bra 	$L__BB0_82;
	st.u32 	[%rd24+4], %r91;
$L__BB0_82:
	ld.global.u32 	%r92, [%rd23+8];
	setp.eq.s32 	%p29, %r92, 1147483647;
	@%p29 bra 	$L__BB0_85;
	ld.u32 	%r123, [%rd22];
	add.s32 	%r93, %r92, %r123;
	ld.u32 	%r124, [%rd24+8];
	setp.ge.s32 	%p30, %r93, %r124;
	@%p30 bra 	$L__BB0_85;
	st.u32 	[%rd24+8], %r93;
$L__BB0_85:
	ld.global.u32 	%r94, [%rd23+12];
	setp.eq.s32 	%p31, %r94, 1147483647;
	@%p31 bra 	$L__BB0_88;
	ld.u32 	%r125, [%rd22];
	add.s32 	%r95, %r94, %r125;
	ld.u32 	%r126, [%rd24+12];
	setp.ge.s32 	%p32, %r95, %r126;
	@%p32 bra 	$L__BB0_88;
	st.u32 	[%rd24+12], %r95;
$L__BB0_88:
	add.s32 	%r206, %r206, 4;
	setp.eq.s32 	%p33, %r206, 500;
	@%p33 bra 	$L__BB0_51;
	bra.uni 	$L__BB0_76;
$L__BB0_89:
	mov.b16 	%rs16, 1;
	st.global.u8 	[%rd17], %rs16;
	mul.wide.s32 	%rd52, %r51, 4;
	add.s64 	%rd53, %rd32, %rd52;
	ld.u32 	%r127, [%rd53];
	add.u64 	%rd54, %SP, 0;
	add.u64 	%rd55, %SPL, 0;
	st.local.u32 	[%rd55], %r127;
	mov.u64 	%rd56, $str;
	cvta.global.u64 	%rd57, %rd56;
	{ // callseq 2, 0
	.param .b64 param0;
	st.param.b64 	[param0], %rd57;
	.param .b64 param1;
	st.param.b64 	[param1], %rd54;
	.param .b32 retval0;
	call.uni (retval0), 
	vprintf, 
	(
	param0, 
	param1
	);
	ld.param.b32 	%r128, [retval0];
	} // callseq 2
$L__BB0_90:
	ret;

}
	// .globl	_Z1dPiS_S_Pb
.visible .entry _Z1dPiS_S_Pb(
	.param .u64 .ptr .align 1 _Z1dPiS_S_Pb_param_0,
	.param .u64 .ptr .align 1 _Z1dPiS_S_Pb_param_1,
	.param .u64 .ptr .align 1 _Z1dPiS_S_Pb_param_2,
	.param .u64 .ptr .align 1 _Z1dPiS_S_Pb_param_3
)
{
	.local .align 8 .b8 	__local_depot1[8];
	.reg .b64 	%SP;
	.reg .b64 	%SPL;
	.reg .pred 	%p<34>;
	.reg .b16 	%rs<17>;
	.reg .b32 	%r<96>;
	.reg .b64 	%rd<48>;

	mov.u64 	%SPL, __local_depot1;
	cvta.local.u64 	%SP, %SPL;
	ld.param.u64 	%rd12, [_Z1dPiS_S_Pb_param_0];
	ld.param.u64 	%rd13, [_Z1dPiS_S_Pb_param_1];
	ld.param.u64 	%rd14, [_Z1dPiS_S_Pb_param_2];
	ld.param.u64 	%rd15, [_Z1dPiS_S_Pb_param_3];
	mov.u32 	%r49, %ctaid.x;
	mov.u32 	%r50, %ntid.x;
	mov.u32 	%r51, %tid.x;
	mad.lo.s32 	%r1, %r49, %r50, %r51;
	setp.gt.s32 	%p1, %r1, 2047;
	@%p1 bra 	$L__BB1_45;
	cvta.to.global.u64 	%rd16, %rd14;
	cvta.to.global.u64 	%rd17, %rd13;
	mul.wide.s32 	%rd18, %r1, 4;
	add.s64 	%rd19, %rd16, %rd18;
	ld.global.u32 	%r2, [%rd19];
	add.s64 	%rd20, %rd17, %rd18;
	ld.global.u32 	%r3, [%rd20];
	mov.b32 	%r79, 0;
	{ // callseq 6, 0
	.param .b64 param0;
	st.param.b64 	[param0], 2000;
	.param .b64 retval0;
	call.uni (retval0), 
	malloc, 
	(
	param0
	);
	ld.param.b64 	%rd21, [retval0];
	} // callseq 6
$L__BB1_2:
	mul.wide.u32 	%rd22, %r79, 4;
	add.s64 	%rd23, %rd21, %rd22;
	mov.b32 	%r53, 1147483647;
	st.u32 	[%rd23], %r53;
	st.u32 	[%rd23+4], %r53;
	st.u32 	[%rd23+8], %r53;
	st.u32 	[%rd23+12], %r53;
	add.s32 	%r79, %r79, 4;
	setp.ne.s32 	%p2, %r79, 500;
	@%p2 bra 	$L__BB1_2;
	mul.wide.s32 	%rd24, %r2, 4;
	add.s64 	%rd25, %rd21, %rd24;
	mov.b32 	%r80, 0;
	st.u32 	[%rd25], %r80;
	{ // callseq 7, 0
	.param .b64 param0;
	st.param.b64 	[param0], 500;
	.param .b64 retval0;
	call.uni (retval0), 
	malloc, 
	(
	param0
	);
	ld.param.b64 	%rd26, [retval0];
	} // callseq 7
$L__BB1_4:
	cvt.u64.u32 	%rd27, %r80;
	add.s64 	%rd28, %rd26, %rd27;
	mov.b16 	%rs1, 1;
	st.u8 	[%rd28], %rs1;
	st.u8 	[%rd28+1], %rs1;
	st.u8 	[%rd28+2], %rs1;
	st.u8 	[%rd28+3], %rs1;
	add.s32 	%r80, %r80, 4;
	setp.ne.s32 	%p3, %r80, 500;
	@%p3 bra 	$L__BB1_4;
	cvt.s64.s32 	%rd29, %r1;
	cvta.to.global.u64 	%rd30, %rd15;
	add.s64 	%rd3, %rd30, %rd29;
	mul.lo.s32 	%r8, %r1, 250000;
	cvta.to.global.u64 	%rd4, %rd12;
$L__BB1_6:
	mov.b32 	%r81, 0;
	bra.uni 	$L__BB1_11;
$L__BB1_7:
	ld.u8 	%rs3, [%rd5+1];
	setp.ne.s16 	%p5, %rs3, 0;
	@%p5 bra 	$L__BB1_12;
	ld.u8 	%rs4, [%rd5+2];
	setp.ne.s16 	%p6, %rs4, 0;
	@%p6 bra 	$L__BB1_12;
	ld.u8 	%rs5, [%rd5+3];
	setp.ne.s16 	%p7, %rs5, 0;
	@%p7 bra 	$L__BB1_12;
	add.s32 	%r81, %r81, 4;
	setp.eq.s32 	%p33, %r81, 500;
	@%p33 bra 	$L__BB1_44;
$L__BB1_11:
	cvt.u64.u32 	%rd31, %r81;
	add.s64 	%rd5, %rd26, %rd31;
	ld.u8 	%rs2, [%rd5];
	setp.eq.s16 	%p4, %rs2, 0;
	@%p4 bra 	$L__BB1_7;
$L__BB1_12:
	ld.global.u8 	%rs6, [%rd3];
	setp.ne.s16 	%p8, %rs6, 0;
	@%p8 bra 	$L__BB1_45;
	mov.b32 	%r82, 0;
$L__BB1_14:
	cvt.u64.u32 	%rd32, %r82;
	add.s64 	%rd6, %rd26, %rd32;
	ld.u8 	%rs7, [%rd6];
	setp.ne.s16 	%p9, %rs7, 0;
	mov.u32 	%r87, %r82;
	@%p9 bra 	$L__BB1_19;
	add.s32 	%r87, %r82, 1;
	ld.u8 	%rs8, [%rd6+1];
	setp.ne.s16 	%p10, %rs8, 0;
	@%p10 bra 	$L__BB1_19;
	add.s32 	%r87, %r82, 2;
	ld.u8 	%rs9, [%rd6+2];
	setp.ne.s16 	%p11, %rs9, 0;
	@%p11 bra 	$L__BB1_19;
	add.s32 	%r87, %r82, 3;
	ld.u8 	%rs10, [%rd6+3];
	setp.ne.s16 	%p12, %rs10, 0;
	@%p12 bra 	$L__BB1_19;
	add.s32 	%r82, %r82, 4;
	setp.ne.s32 	%p13, %r82, 500;
	mov.b32 	%r87, -1;
	@%p13 bra 	$L__BB1_14;
$L__BB1_19:
	mul.wide.s32 	%rd33, %r87, 4;
	add.s64 	%rd34, %rd21, %rd33;
	ld.u32 	%r88, [%rd34];
	mov.b32 	%r84, 0;
$L__BB1_20:
	cvt.u64.u32 	%rd35, %r84;
	add.s64 	%rd7, %rd26, %rd35;
	ld.u8 	%rs11, [%rd7];
	setp.eq.s16 	%p14, %rs11, 0;
	mul.wide.u32 	%rd36, %r84, 4;
	add.s64 	%rd8, %rd21, %rd36;
	@%p14 bra 	$L__BB1_22;
	ld.u32 	%r59, [%rd8];
	setp.lt.s32 	%p15, %r59, %r88;
	selp.b32 	%r87, %r84, %r87, %p15;
	min.s32 	%r88, %r59, %r88;
$L__BB1_22:
	ld.u8 	%rs12, [%rd7+1];
	setp.eq.s16 	%p16, %rs12, 0;
	@%p16 bra 	$L__BB1_24;
	add.s32 	%r60, %r84, 1;
	ld.u32 	%r61, [%rd8+4];
	setp.lt.s32 	%p17, %r61, %r88;
	selp.b32 	%r87, %r60, %r87, %p17;
	min.s32 	%r88, %r61, %r88;
$L__BB1_24:
	ld.u8 	%rs13, [%rd7+2];
	setp.eq.s16 	%p18, %rs13, 0;
	@%p18 bra 	$L__BB1_26;
	add.s32 	%r62, %r84, 2;
	ld.u32 	%r63, [%rd8+8];
	setp.lt.s32 	%p19, %r63, %r88;
	selp.b32 	%r87, %r62, %r87, %p19;
	min.s32 	%r88, %r63, %r88;
$L__BB1_26:
	ld.u8 	%rs14, [%rd7+3];
	setp.eq.s16 	%p20, %rs14, 0;
	@%p20 bra 	$L__BB1_28;
	add.s32 	%r64, %r84, 3;
	ld.u32 	%r65, [%rd8+12];
	setp.lt.s32 	%p21, %r65, %r88;
	selp.b32 	%r87, %r64, %r87, %p21;
	min.s32 	%r88, %r65, %r88;
$L__BB1_28:
	add.s32 	%r84, %r84, 4;
	setp.ne.s32 	%p22, %r84, 500;
	@%p22 bra 	$L__BB1_20;
	setp.eq.s32 	%p23, %r87, %r3;
	@%p23 bra 	$L__BB1_44;
	cvt.s64.s32 	%rd37, %r87;
	add.s64 	%rd38, %rd26, %rd37;
	mov.b16 	%rs15, 0;
	st.u8 	[%rd38], %rs15;
	mad.lo.s32 	%r38, %r87, 500, %r8;
	mul.wide.s32 	%rd39, %r87, 4;
	add.s64 	%rd9, %rd21, %rd39;
	mov.b32 	%r95, 0;
$L__BB1_31:
	add.s32 	%r67, %r38, %r95;
	mul.wide.s32 	%rd40, %r67, 4;
	add.s64 	%rd10, %rd4, %rd40;
	ld.global.u32 	%r40, [%rd10];
	setp.eq.s32 	%p24, %r40, 1147483647;
	mul.wide.u32 	%rd41, %r95, 4;
	add.s64 	%rd11, %rd21, %rd41;
	@%p24 bra 	$L__BB1_34;
	ld.u32 	%r68, [%rd9];
	add.s32 	%r41, %r40, %r68;
	ld.u32 	%r69, [%rd11];
	setp.ge.s32 	%p25, %r41, %r69;
	@%p25 bra 	$L__BB1_34;
	st.u32 	[%rd11], %r41;
$L__BB1_34:
	ld.global.u32 	%r42, [%rd10+4];
	setp.eq.s32 	%p26, %r42, 1147483647;
	@%p26 bra 	$L__BB1_37;
	ld.u32 	%r70, [%rd9];
	add.s32 	%r43, %r42, %r70;
	ld.u32 	%r71, [%rd11+4];
	setp.ge.s32 	%p27, %r43, %r71;
	@%p27 bra 	$L__BB1_37;
	st.u32 	[%rd11+4], %r43;
$L__BB1_37:
	ld.global.u32 	%r44, [%rd10+8];
	setp.eq.s32 	%p28, %r44, 1147483647;
	@%p28 bra 	$L__BB1_40;
	ld.u32 	%r72, [%rd9];
	add.s32 	%r45, %r44, %r72;
	ld.u32 	%r73, [%rd11+8];
	setp.ge.s32 	%p29, %r45, %r73;
	@%p29 bra 	$L__BB1_40;
	st.u32 	[%rd11+8], %r45;
$L__BB1_40:
	ld.global.u32 	%r46, [%rd10+12];
	setp.eq.s32 	%p30, %r46, 1147483647;
	@%p30 bra 	$L__BB1_43;
	ld.u32 	%r74, [%rd9];
	add.s32 	%r47, %r46, %r74;
	ld.u32 	%r75, [%rd11+12];
	setp.ge.s32 	%p31, %r47, %r75;
	@%p31 bra 	$L__BB1_43;
	st.u32 	[%rd11+12], %r47;
$L__BB1_43:
	add.s32 	%r95, %r95, 4;
	setp.eq.s32 	%p32, %r95, 500;
	@%p32 bra 	$L__BB1_6;
	bra.uni 	$L__BB1_31;
$L__BB1_44:
	mov.b16 	%rs16, 1;
	st.global.u8 	[%rd3], %rs16;
	mul.wide.s32 	%rd42, %r3, 4;
	add.s64 	%rd43, %rd21, %rd42;
	ld.u32 	%r76, [%rd43];
	add.u64 	%rd44, %SP, 0;
	add.u64 	%rd45, %SPL, 0;
	st.local.u32 	[%rd45], %r76;
	mov.u64 	%rd46, $str;
	cvta.global.u64 	%rd47, %rd46;
	{ // callseq 8, 0
	.param .b64 param0;
	st.param.b64 	[param0], %rd47;
	.param .b64 param1;
	st.param.b64 	[param1], %rd44;
	.param .b32 retval0;
	call.uni (retval0), 
	vprintf, 
	(
	param0, 
	param1
	);
	ld.param.b32 	%r77, [retval0];
	} // callseq 8
$L__BB1_45:
	ret;

}
	// .globl	_Z1aPiS_S_Pb
.visible .entry _Z1aPiS_S_Pb(
	.param .u64 .ptr .align 1 _Z1aPiS_S_Pb_param_0,
	.param .u64 .ptr .align 1 _Z1aPiS_S_Pb_param_1,
	.param .u64 .ptr .align 1 _Z1aPiS_S_Pb_param_2,
	.param .u64 .ptr .align 1 _Z1aPiS_S_Pb_param_3
)
{
	.local .align 8 .b8 	__local_depot2[8];
	.reg .b64 	%SP;
	.reg .b64 	%SPL;
	.reg .pred 	%p<34>;
	.reg .b16 	%rs<17>;
	.reg .b32 	%r<112>;
	.reg .b64 	%rd<48>;

	mov.u64 	%SPL, __local_depot2;
	cvta.local.u64 	%SP, %SPL;
	ld.param.u64 	%rd12, [_Z1aPiS_S_Pb_param_0];
	ld.param.u64 	%rd13, [_Z1aPiS_S_Pb_param_1];
	ld.param.u64 	%rd14, [_Z1aPiS_S_Pb_param_2];
	ld.param.u64 	%rd15, [_Z1aPiS_S_Pb_param_3];
	mov.u32 	%r49, %ctaid.x;
	mov.u32 	%r50, %ntid.x;
	mov.u32 	%r51, %tid.x;
	mad.lo.s32 	%r1, %r49, %r50, %r51;
	setp.gt.s32 	%p1, %r1, 2047;
	@%p1 bra 	$L__BB2_45;
	cvta.to.global.u64 	%rd16, %rd14;
	cvta.to.global.u64 	%rd17, %rd13;
	mul.wide.s32 	%rd18, %r1, 4;
	add.s64 	%rd19, %rd16, %rd18;
	ld.global.u32 	%r2, [%rd19];
	add.s64 	%rd20, %rd17, %rd18;
	ld.global.u32 	%r3, [%rd20];
	mov.b32 	%r95, 0;
	{ // callseq 9, 0
	.param .b64 param0;
	st.param.b64 	[param0], 2000;
	.param .b64 retval0;
	call.uni (retval0), 
	malloc, 
	(
	param0
	);
	ld.param.b64 	%rd21, [retval0];
	} // callseq 9
$L__BB2_2:
	mul.wide.u32 	%rd22, %r95, 4;
	add.s64 	%rd23, %rd21, %rd22;
	mov.b32 	%r53, 1147483647;
	st.u32 	[%rd23], %r53;
	st.u32 	[%rd23+4], %r53;
	st.u32 	[%rd23+8], %r53;
	st.u32 	[%rd23+12], %r53;
	add.s32 	%r95, %r95, 4;
	setp.ne.s32 	%p2, %r95, 500;
	@%p2 bra 	$L__BB2_2;
	mul.wide.s32 	%rd24, %r2, 4;
	add.s64 	%rd25, %rd21, %rd24;
	mov.b32 	%r96, 0;
	st.u32 	[%rd25], %r96;
	{ // callseq 10, 0
	.param .b64 param0;
	st.param.b64 	[param0], 500;
	.param .b64 retval0;
	call.uni (retval0), 
	malloc, 
	(
	param0
	);
	ld.param.b64 	%rd26, [retval0];
	} // callseq 10
$L__BB2_4:
	cvt.u64.u32 	%rd27, %r96;
	add.s64 	%rd28, %rd26, %rd27;
	mov.b16 	%rs1, 1;
	st.u8 	[%rd28], %rs1;
	st.u8 	[%rd28+1], %rs1;
	st.u8 	[%rd28+2], %rs1;
	st.u8 	[%rd28+3], %rs1;
	add.s32 	%r96, %r96, 4;
	setp.ne.s32 	%p3, %r96, 500;
	@%p3 bra 	$L__BB2_4;
	cvt.s64.s32 	%rd29, %r1;
	cvta.to.global.u64 	%rd30, %rd15;
	add.s64 	%rd3, %rd30, %rd29;
	mul.lo.s32 	%r8, %r1, 250000;
	cvta.to.global.u64 	%rd4, %rd12;
$L__BB2_6:
	mov.b32 	%r97, 0;
	bra.uni 	$L__BB2_11;
$L__BB2_7:
	ld.u8 	%rs3, [%rd5+1];
	setp.ne.s16 	%p5, %rs3, 0;
	@%p5 bra 	$L__BB2_12;
	ld.u8 	%rs4, [%rd5+2];
	setp.ne.s16 	%p6, %rs4, 0;
	@%p6 bra 	$L__BB2_12;
	ld.u8 	%rs5, [%rd5+3];
	setp.ne.s16 	%p7, %rs5, 0;
	@%p7 bra 	$L__BB2_12;
	add.s32 	%r97, %r97, 4;
	setp.eq.s32 	%p33, %r97, 500;
	@%p33 bra 	$L__BB2_44;
$L__BB2_11:
	cvt.u64.u32 	%rd31, %r97;
	add.s64 	%rd5, %rd26, %rd31;
	ld.u8 	%rs2, [%rd5];
	setp.eq.s16 	%p4, %rs2, 0;
	@%p4 bra 	$L__BB2_7;
$L__BB2_12:
	ld.global.u8 	%rs6, [%rd3];
	setp.ne.s16 	%p8, %rs6, 0;
	@%p8 bra 	$L__BB2_45;
	mov.b32 	%r98, 0;
$L__BB2_14:
	cvt.u64.u32 	%rd32, %r98;
	add.s64 	%rd6, %rd26, %rd32;
	ld.u8 	%rs7, [%rd6];
	setp.ne.s16 	%p9, %rs7, 0;
	mov.u32 	%r103, %r98;
	@%p9 bra 	$L__BB2_19;
	add.s32 	%r103, %r98, 1;
	ld.u8 	%rs8, [%rd6+1];
	setp.ne.s16 	%p10, %rs8, 0;
	@%p10 bra 	$L__BB2_19;
	add.s32 	%r103, %r98, 2;
	ld.u8 	%rs9, [%rd6+2];
	setp.ne.s16 	%p11, %rs9, 0;
	@%p11 bra 	$L__BB2_19;
	add.s32 	%r103, %r98, 3;
	ld.u8 	%rs10, [%rd6+3];
	setp.ne.s16 	%p12, %rs10, 0;
	@%p12 bra 	$L__BB2_19;
	add.s32 	%r98, %r98, 4;
	setp.ne.s32 	%p13, %r98, 500;
	mov.b32 	%r103, -1;
	@%p13 bra 	$L__BB2_14;
$L__BB2_19:
	mul.wide.s32 	%rd33, %r103, 4;
	add.s64 	%rd34, %rd21, %rd33;
	ld.u32 	%r104, [%rd34];
	mov.b32 	%r100, 0;
$L__BB2_20:
	cvt.u64.u32 	%rd35, %r100;
	add.s64 	%rd7, %rd26, %rd35;
	ld.u8 	%rs11, [%rd7];
	setp.eq.s16 	%p14, %rs11, 0;
	mul.wide.u32 	%rd36, %r100, 4;
	add.s64 	%rd8, %rd21, %rd36;
	@%p14 bra 	$L__BB2_22;
	ld.u32 	%r59, [%rd8];
	sub.s32 	%r60, %r100, %r3;
	abs.s32 	%r61, %r60;
	shl.b32 	%r62, %r61, 1;
	add.s32 	%r63, %r59, %r62;
	setp.lt.s32 	%p15, %r63, %r104;
	selp.b32 	%r103, %r100, %r103, %p15;
	selp.b32 	%r104, %r59, %r104, %p15;
$L__BB2_22:
	ld.u8 	%rs12, [%rd7+1];
	setp.eq.s16 	%p16, %rs12, 0;
	@%p16 bra 	$L__BB2_24;
	add.s32 	%r64, %r100, 1;
	ld.u32 	%r65, [%rd8+4];
	sub.s32 	%r66, %r64, %r3;
	abs.s32 	%r67, %r66;
	shl.b32 	%r68, %r67, 1;
	add.s32 	%r69, %r65, %r68;
	setp.lt.s32 	%p17, %r69, %r104;
	selp.b32 	%r103, %r64, %r103, %p17;
	selp.b32 	%r104, %r65, %r104, %p17;
$L__BB2_24:
	ld.u8 	%rs13, [%rd7+2];
	setp.eq.s16 	%p18, %rs13, 0;
	@%p18 bra 	$L__BB2_26;
	add.s32 	%r70, %r100, 2;
	ld.u32 	%r71, [%rd8+8];
	sub.s32 	%r72, %r70, %r3;
	abs.s32 	%r73, %r72;
	shl.b32 	%r74, %r73, 1;
	add.s32 	%r75, %r71, %r74;
	setp.lt.s32 	%p19, %r75, %r104;
	selp.b32 	%r103, %r70, %r103, %p19;
	selp.b32 	%r104, %r71, %r104, %p19;
$L__BB2_26:
	ld.u8 	%rs14, [%rd7+3];
	setp.eq.s16 	%p20, %rs14, 0;
	@%p20 bra 	$L__BB2_28;
	add.s32 	%r76, %r100, 3;
	ld.u32 	%r77, [%rd8+12];
	sub.s32 	%r78, %r76, %r3;
	abs.s32 	%r79, %r78;
	shl.b32 	%r80, %r79, 1;
	add.s32 	%r81, %r77, %r80;
	setp.lt.s32 	%p21, %r81, %r104;
	selp.b32 	%r103, %r76, %r103, %p21;
	selp.b32 	%r104, %r77, %r104, %p21;
$L__BB2_28:
	add.s32 	%r100, %r100, 4;
	setp.ne.s32 	%p22, %r100, 500;
	@%p22 bra 	$L__BB2_20;
	setp.eq.s32 	%p23, %r103, %r3;
	@%p23 bra 	$L__BB2_44;
	cvt.s64.s32 	%rd37, %r103;
	add.s64 	%rd38, %rd26, %rd37;
	mov.b16 	%rs15, 0;
	st.u8 	[%rd38], %rs15;
	mad.lo.s32 	%r38, %r103, 500, %r8;
	mul.wide.s32 	%rd39, %r103, 4;
	add.s64 	%rd9, %rd21, %rd39;
	mov.b32 	%r111, 0;
$L__BB2_31:
	add.s32 	%r83, %r38, %r111;
	mul.wide.s32 	%rd40, %r83, 4;
	add.s64 	%rd10, %rd4, %rd40;
	ld.global.u32 	%r40, [%rd10];
	setp.eq.s32 	%p24, %r40, 1147483647;
	mul.wide.u32 	%rd41, %r111, 4;
	add.s64 	%rd11, %rd21, %rd41;
	@%p24 bra 	$L__BB2_34;
	ld.u32 	%r84, [%rd9];
	add.s32 	%r41, %r40, %r84;
	ld.u32 	%r85, [%rd11];
	setp.ge.s32 	%p25, %r41, %r85;
	@%p25 bra 	$L__BB2_34;
	st.u32 	[%rd11], %r41;
$L__BB2_34:
	ld.global.u32 	%r42, [%rd10+4];
	setp.eq.s32 	%p26, %r42, 1147483647;
	@%p26 bra 	$L__BB2_37;
	ld.u32 	%r86, [%rd9];
	add.s32 	%r43, %r42, %r86;
	ld.u32 	%r87, [%rd11+4];
	setp.ge.s32 	%p27, %r43, %r87;
	@%p27 bra 	$L__BB2_37;
	st.u32 	[%rd11+4], %r43;
$L__BB2_37:
	ld.global.u32 	%r44, [%rd10+8];
	setp.eq.s32 	%p28, %r44, 1147483647;
	@%p28 bra 	$L__BB2_40;
	ld.u32 	%r88, [%rd9];
	add.s32 	%r45, %r44, %r88;
	ld.u32 	%r89, [%rd11+8];
	setp.ge.s32 	%p29, %r45, %r89;
	@%p29 bra 	$L__BB2_40;
	st.u32 	[%rd11+8], %r45;
$L__BB2_40:
	ld.global.u32 	%r46, [%rd10+12];
	setp.eq.s32 	%p30, %r46, 1147483647;
	@%p30 bra 	$L__BB2_43;
	ld.u32 	%r90, [%rd9];
	add.s32 	%r47, %r46, %r90;
	ld.u32 	%r91, [%rd11+12];
	setp.ge.s32 	%p31, %r47, %r91;
	@%p31 bra 	$L__BB2_43;
	st.u32 	[%rd11+12], %r47;
$L__BB2_43:
	add.s32 	%r111, %r111, 4;
	setp.eq.s32 	%p32, %r111, 500;
	@%p32 bra 	$L__BB2_6;
	bra.uni 	$L__BB2_31;
$L__BB2_44:
	mov.b16 	%rs16, 1;
	st.global.u8 	[%rd3], %rs16;
	mul.wide.s32 	%rd42, %r3, 4;
	add.s64 	%rd43, %rd21, %rd42;
	ld.u32 	%r92, [%rd43];
	add.u64 	%rd44, %SP, 0;
	add.u64 	%rd45, %SPL, 0;
	st.local.u32 	[%rd45], %r92;
	mov.u64 	%rd46, $str;
	cvta.global.u64 	%rd47, %rd46;
	{ // callseq 11, 0
	.param .b64 param0;
	st.param.b64 	[param0], %rd47;
	.param .b64 param1;
	st.param.b64 	[param1], %rd44;
	.param .b32 retval0;
	call.uni (retval0), 
	vprintf, 
	(
	param0, 
	param1
	);
	ld.param.b32 	%r93, [retval0];
	} // callseq 11
$L__BB2_45:
	ret;

}


// ===== COMPILED SASS (sm_100) =====

	.target	sm_100

	.elftype	@"ET_EXEC"


//--------------------- .note.nv.tkinfo           --------------------------
	.section	.note.nv.tkinfo,"",@"SHT_NOTE"
	.sectionflags	@"SHF_NOTE_NV_TKINFO"
	.tkinfo
        /*0018*/ 	.word	0x00000002
        /*0030*/ 	.string	""
        /*0030*/ 	.string	"ptxas"
        /*0030*/ 	.string	"Cuda compilation tools, release 13.0, V13.0.88"
        /*0030*/ 	.string	"Build cuda_13.0.r13.0/compiler.36424714_0"
        /*0030*/ 	.string	"-arch sm_100 -m 64 "



//--------------------- .note.nv.cuinfo           --------------------------
	.section	.note.nv.cuinfo,"",@"SHT_NOTE"
	.sectionflags	@"SHF_NOTE_NV_CUINFO"
        /*0018*/ 	.short	0x0002
        /*001a*/ 	.short	0x0064
        /*001c*/ 	.short	0x0082
	.zero		2


//--------------------- .nv.info                  --------------------------
	.section	.nv.info,"",@"SHT_CUDA_INFO"
	.align	4


	//----- nvinfo : EIATTR_REGCOUNT
	.align		4
        /*0000*/ 	.byte	0x04, 0x2f
        /*0002*/ 	.short	(.L_2 - .L_1)
	.align		4
.L_1:
        /*0004*/ 	.word	index@(_Z8pathfindPiS_S_Pb)
        /*0008*/ 	.word	0x0000001e


	//----- nvinfo : EIATTR_FRAME_SIZE
	.align		4
.L_2:
        /*000c*/ 	.byte	0x04, 0x11
        /*000e*/ 	.short	(.L_4 - .L_3)
	.align		4
.L_3:
        /*0010*/ 	.word	index@(_Z8pathfindPiS_S_Pb)
        /*0014*/ 	.word	0x00000010


	//----- nvinfo : EIATTR_REGCOUNT
	.align		4
.L_4:
        /*0018*/ 	.byte	0x04, 0x2f
        /*001a*/ 	.short	(.L_6 - .L_5)
	.align		4
.L_5:
        /*001c*/ 	.word	index@(_Z1dPiS_S_Pb)
        /*0020*/ 	.word	0x0000001e


	//----- nvinfo : EIATTR_FRAME_SIZE
	.align		4
.L_6:
        /*0024*/ 	.byte	0x04, 0x11
        /*0026*/ 	.short	(.L_8 - .L_7)
	.align		4
.L_7:
        /*0028*/ 	.word	index@(_Z1dPiS_S_Pb)
        /*002c*/ 	.word	0x00000008


	//----- nvinfo : EIATTR_REGCOUNT
	.align		4
.L_8:
        /*0030*/ 	.byte	0x04, 0x2f
        /*0032*/ 	.short	(.L_10 - .L_9)
	.align		4
.L_9:
        /*0034*/ 	.word	index@(_Z1aPiS_S_Pb)
        /*0038*/ 	.word	0x0000001e


	//----- nvinfo : EIATTR_FRAME_SIZE
	.align		4
.L_10:
        /*003c*/ 	.byte	0x04, 0x11
        /*003e*/ 	.short	(.L_12 - .L_11)
	.align		4
.L_11:
        /*0040*/ 	.word	index@(_Z1aPiS_S_Pb)
        /*0044*/ 	.word	0x00000008


	//----- nvinfo : EIATTR_MIN_STACK_SIZE
	.align		4
.L_12:
        /*0048*/ 	.byte	0x04, 0x12
        /*004a*/ 	.short	(.L_14 - .L_13)
	.align		4
.L_13:
        /*004c*/ 	.word	index@(_Z1aPiS_S_Pb)
        /*0050*/ 	.word	0x00000008


	//----- nvinfo : EIATTR_MIN_STACK_SIZE
	.align		4
.L_14:
        /*0054*/ 	.byte	0x04, 0x12
        /*0056*/ 	.short	(.L_16 - .L_15)
	.align		4
.L_15:
        /*0058*/ 	.word	index@(_Z1dPiS_S_Pb)
        /*005c*/ 	.word	0x00000008


	//----- nvinfo : EIATTR_MIN_STACK_SIZE
	.align		4
.L_16:
        /*0060*/ 	.byte	0x04, 0x12
        /*0062*/ 	.short	(.L_18 - .L_17)
	.align		4
.L_17:
        /*0064*/ 	.word	index@(_Z8pathfindPiS_S_Pb)
        /*0068*/ 	.word	0x00000010
.L_18:


//--------------------- .nv.compat                --------------------------
	.section	.nv.compat,"",@"SHT_CUDA_COMPAT_INFO"
	.align	4
        /*0000*/ 	.byte	0x02, 0x09, 0x00, 0x00, 0x02, 0x02, 0x01, 0x00, 0x02, 0x05, 0x05, 0x00, 0x03, 0x07, 0x01, 0x01
        /*0010*/ 	.byte	0x02, 0x03, 0x00, 0x00, 0x02, 0x06, 0x01, 0x00, 0x04, 0x0b, 0x08, 0x00, 0x09, 0x00, 0x00, 0x00
        /*0020*/ 	.byte	0x00, 0x00, 0x00, 0x00


//--------------------- .nv.info._Z1aPiS_S_Pb     --------------------------
	.section	.nv.info._Z1aPiS_S_Pb,"",@"SHT_CUDA_INFO"
	.sectionflags	@""
	.align	4


	//----- nvinfo : EIATTR_CUDA_API_VERSION
	.align		4
        /*0000*/ 	.byte	0x04, 0x37
        /*0002*/ 	.short	(.L_20 - .L_19)
.L_19:
        /*0004*/ 	.word	0x00000082


	//----- nvinfo : EIATTR_KPARAM_INFO
	.align		4
.L_20:
        /*0008*/ 	.byte	0x04, 0x17
        /*000a*/ 	.short	(.L_22 - .L_21)
.L_21:
        /*000c*/ 	.word	0x00000000
        /*0010*/ 	.short	0x0003
        /*0012*/ 	.short	0x0018
        /*0014*/ 	.byte	0x00, 0xf5, 0x21, 0x00


	//----- nvinfo : EIATTR_KPARAM_INFO
	.align		4
.L_22:
        /*0018*/ 	.byte	0x04, 0x17
        /*001a*/ 	.short	(.L_24 - .L_23)
.L_23:
        /*001c*/ 	.word	0x00000000
        /*0020*/ 	.short	0x0002
        /*0022*/ 	.short	0x0010
        /*0024*/ 	.byte	0x00, 0xf5, 0x21, 0x00


	//----- nvinfo : EIATTR_KPARAM_INFO
	.align		4
.L_24:
        /*0028*/ 	.byte	0x04, 0x17
        /*002a*/ 	.short	(.L_26 - .L_25)
.L_25:
        /*002c*/ 	.word	0x00000000
        /*0030*/ 	.short	0x0001
        /*0032*/ 	.short	0x0008
        /*0034*/ 	.byte	0x00, 0xf5, 0x21, 0x00


	//----- nvinfo : EIATTR_KPARAM_INFO
	.align		4
.L_26:
        /*0038*/ 	.byte	0x04, 0x17
        /*003a*/ 	.short	(.L_28 - .L_27)
.L_27:
        /*003c*/ 	.word	0x00000000
        /*0040*/ 	.short	0x0000
        /*0042*/ 	.short	0x0000
        /*0044*/ 	.byte	0x00, 0xf5, 0x21, 0x00


	//----- nvinfo : EIATTR_SPARSE_MMA_MASK
	.align		4
.L_28:
        /*0048*/ 	.byte	0x03, 0x50
        /*004a*/ 	.short	0x0000


	//----- nvinfo : EIATTR_MAXREG_COUNT
	.align		4
        /*004c*/ 	.byte	0x03, 0x1b
        /*004e*/ 	.short	0x00ff


	//----- nvinfo : EIATTR_EXTERNS
	.align		4
        /*0050*/ 	.byte	0x04, 0x0f
        /*0052*/ 	.short	(.L_30 - .L_29)


	//   ....[0]....
	.align		4
.L_29:
        /*0054*/ 	.word	index@(vprintf)


	//   ....[1]....
	.align		4
        /*0058*/ 	.word	index@(malloc)


	//----- nvinfo : EIATTR_MERCURY_ISA_VERSION
	.align		4
.L_30:
        /*005c*/ 	.byte	0x03, 0x5f
        /*005e*/ 	.short	0x0101


	//----- nvinfo : EIATTR_VRC_CTA_INIT_COUNT
	.align		4
        /*0060*/ 	.byte	0x02, 0x4a
	.zero		1
	.zero		1


	//----- nvinfo : EIATTR_SYSCALL_OFFSETS
	.align		4
        /*0064*/ 	.byte	0x04, 0x46
        /*0066*/ 	.short	(.L_32 - .L_31)


	//   ....[0]....
.L_31:
        /*0068*/ 	.word	0x00000190


	//   ....[1]....
        /*006c*/ 	.word	0x00000680


	//   ....[2]....
        /*0070*/ 	.word	0x00001690


	//----- nvinfo : EIATTR_EXIT_INSTR_OFFSETS
	.align		4
.L_32:
        /*0074*/ 	.byte	0x04, 0x1c
        /*0076*/ 	.short	(.L_34 - .L_33)


	//   ....[0]....
.L_33:
        /*0078*/ 	.word	0x000000b0


	//   ....[1]....
        /*007c*/ 	.word	0x00000d40


	//   ....[2]....
        /*0080*/ 	.word	0x000016a0


	//----- nvinfo : EIATTR_CRS_STACK_SIZE
	.align		4
.L_34:
        /*0084*/ 	.byte	0x04, 0x1e
        /*0086*/ 	.short	(.L_36 - .L_35)
.L_35:
        /*0088*/ 	.word	0x00000000


	//----- nvinfo : EIATTR_CBANK_PARAM_SIZE
	.align		4
.L_36:
        /*008c*/ 	.byte	0x03, 0x19
        /*008e*/ 	.short	0x0020


	//----- nvinfo : EIATTR_PARAM_CBANK
	.align		4
        /*0090*/ 	.byte	0x04, 0x0a
        /*0092*/ 	.short	(.L_38 - .L_37)
	.align		4
.L_37:
        /*0094*/ 	.word	index@(.nv.constant0._Z1aPiS_S_Pb)
        /*0098*/ 	.short	0x0380
        /*009a*/ 	.short	0x0020


	//----- nvinfo : EIATTR_SW_WAR
	.align		4
.L_38:
        /*009c*/ 	.byte	0x04, 0x36
        /*009e*/ 	.short	(.L_40 - .L_39)
.L_39:
        /*00a0*/ 	.word	0x00000008
.L_40:


//--------------------- .nv.info._Z1dPiS_S_Pb     --------------------------
	.section	.nv.info._Z1dPiS_S_Pb,"",@"SHT_CUDA_INFO"
	.sectionflags	@""
	.align	4


	//----- nvinfo : EIATTR_CUDA_API_VERSION
	.align		4
        /*0000*/ 	.byte	0x04, 0x37
        /*0002*/ 	.short	(.L_42 - .L_41)
.L_41:
        /*0004*/ 	.word	0x00000082


	//----- nvinfo : EIATTR_KPARAM_INFO
	.align		4
.L_42:
        /*0008*/ 	.byte	0x04, 0x17
        /*000a*/ 	.short	(.L_44 - .L_43)
.L_43:
        /*000c*/ 	.word	0x00000000
        /*0010*/ 	.short	0x0003
        /*0012*/ 	.short	0x0018
        /*0014*/ 	.byte	0x00, 0xf5, 0x21, 0x00


	//----- nvinfo : EIATTR_KPARAM_INFO
	.align		4
.L_44:
        /*0018*/ 	.byte	0x04, 0x17
        /*001a*/ 	.short	(.L_46 - .L_45)
.L_45:
        /*001c*/ 	.word	0x00000000
        /*0020*/ 	.short	0x0002
        /*0022*/ 	.short	0x0010
        /*0024*/ 	.byte	0x00, 0xf5, 0x21, 0x00


	//----- nvinfo : EIATTR_KPARAM_INFO
	.align		4
.L_46:
        /*0028*/ 	.byte	0x04, 0x17
        /*002a*/ 	.short	(.L_48 - .L_47)
.L_47:
        /*002c*/ 	.word	0x00000000
        /*0030*/ 	.short	0x0001
        /*0032*/ 	.short	0x0008
        /*0034*/ 	.byte	0x00, 0xf5, 0x21, 0x00


	//----- nvinfo : EIATTR_KPARAM_INFO
	.align		4
.L_48:
        /*0038*/ 	.byte	0x04, 0x17
        /*003a*/ 	.short	(.L_50 - .L_49)
.L_49:
        /*003c*/ 	.word	0x00000000
        /*0040*/ 	.short	0x0000
        /*0042*/ 	.short	0x0000
        /*0044*/ 	.byte	0x00, 0xf5, 0x21, 0x00


	//----- nvinfo : EIATTR_SPARSE_MMA_MASK
	.align		4
.L_50:
        /*0048*/ 	.byte	0x03, 0x50
        /*004a*/ 	.short	0x0000


	//----- nvinfo : EIATTR_MAXREG_COUNT
	.align		4
        /*004c*/ 	.byte	0x03, 0x1b
        /*004e*/ 	.short	0x00ff


	//----- nvinfo : EIATTR_EXTERNS
	.align		4
        /*0050*/ 	.byte	0x04, 0x0f
        /*0052*/ 	.short	(.L_52 - .L_51)


	//   ....[0]....
	.align		4
.L_51:
        /*0054*/ 	.word	index@(vprintf)


	//   ....[1]....
	.align		4
        /*0058*/ 	.word	index@(malloc)


	//----- nvinfo : EIATTR_MERCURY_ISA_VERSION
	.align		4
.L_52:
        /*005c*/ 	.byte	0x03, 0x5f
        /*005e*/ 	.short	0x0101


	//----- nvinfo : EIATTR_VRC_CTA_INIT_COUNT
	.align		4
        /*0060*/ 	.byte	0x02, 0x4a
	.zero		1
	.zero		1


	//----- nvinfo : EIATTR_SYSCALL_OFFSETS
	.align		4
        /*0064*/ 	.byte	0x04, 0x46
        /*0066*/ 	.short	(.L_54 - .L_53)


	//   ....[0]....
.L_53:
        /*0068*/ 	.word	0x00000190


	//   ....[1]....
        /*006c*/ 	.word	0x00000680


	//   ....[2]....
        /*0070*/ 	.word	0x00001600


	//----- nvinfo : EIATTR_EXIT_INSTR_OFFSETS
	.align		4
.L_54:
        /*0074*/ 	.byte	0x04, 0x1c
        /*0076*/ 	.short	(.L_56 - .L_55)


	//   ....[0]....
.L_55:
        /*0078*/ 	.word	0x000000b0


	//   ....[1]....
        /*007c*/ 	.word	0x00000d40


	//   ....[2]....
        /*0080*/ 	.word	0x00001610


	//----- nvinfo : EIATTR_CRS_STACK_SIZE
	.align		4
.L_56:
        /*0084*/ 	.byte	0x04, 0x1e
        /*0086*/ 	.short	(.L_58 - .L_57)
.L_57:
        /*0088*/ 	.word	0x00000000


	//----- nvinfo : EIATTR_CBANK_PARAM_SIZE
	.align		4
.L_58:
        /*008c*/ 	.byte	0x03, 0x19
        /*008e*/ 	.short	0x0020


	//----- nvinfo : EIATTR_PARAM_CBANK
	.align		4
        /*0090*/ 	.byte	0x04, 0x0a
        /*0092*/ 	.short	(.L_60 - .L_59)
	.align		4
.L_59:
        /*0094*/ 	.word	index@(.nv.constant0._Z1dPiS_S_Pb)
        /*0098*/ 	.short	0x0380
        /*009a*/ 	.short	0x0020


	//----- nvinfo : EIATTR_SW_WAR
	.align		4
.L_60:
        /*009c*/ 	.byte	0x04, 0x36
        /*009e*/ 	.short	(.L_62 - .L_61)
.L_61:
        /*00a0*/ 	.word	0x00000008
.L_62:


//--------------------- .nv.info._Z8pathfindPiS_S_Pb --------------------------
	.section	.nv.info._Z8pathfindPiS_S_Pb,"",@"SHT_CUDA_INFO"
	.sectionflags	@""
	.align	4


	//----- nvinfo : EIATTR_CUDA_API_VERSION
	.align		4
        /*0000*/ 	.byte	0x04, 0x37
        /*0002*/ 	.short	(.L_64 - .L_63)
.L_63:
        /*0004*/ 	.word	0x00000082


	//----- nvinfo : EIATTR_KPARAM_INFO
	.align		4
.L_64:
        /*0008*/ 	.byte	0x04, 0x17
        /*000a*/ 	.short	(.L_66 - .L_65)
.L_65:
        /*000c*/ 	.word	0x00000000
        /*0010*/ 	.short	0x0003
        /*0012*/ 	.short	0x0018
        /*0014*/ 	.byte	0x00, 0xf5, 0x21, 0x00


	//----- nvinfo : EIATTR_KPARAM_INFO
	.align		4
.L_66:
        /*0018*/ 	.byte	0x04, 0x17
        /*001a*/ 	.short	(.L_68 - .L_67)
.L_67:
        /*001c*/ 	.word	0x00000000
        /*0020*/ 	.short	0x0002
        /*0022*/ 	.short	0x0010
        /*0024*/ 	.byte	0x00, 0xf5, 0x21, 0x00


	//----- nvinfo : EIATTR_KPARAM_INFO
	.align		4
.L_68:
        /*0028*/ 	.byte	0x04, 0x17
        /*002a*/ 	.short	(.L_70 - .L_69)
.L_69:
        /*002c*/ 	.word	0x00000000
        /*0030*/ 	.short	0x0001
        /*0032*/ 	.short	0x0008
        /*0034*/ 	.byte	0x00, 0xf5, 0x21, 0x00


	//----- nvinfo : EIATTR_KPARAM_INFO
	.align		4
.L_70:
        /*0038*/ 	.byte	0x04, 0x17
        /*003a*/ 	.short	(.L_72 - .L_71)
.L_71:
        /*003c*/ 	.word	0x00000000
        /*0040*/ 	.short	0x0000
        /*0042*/ 	.short	0x0000
        /*0044*/ 	.byte	0x00, 0xf5, 0x21, 0x00


	//----- nvinfo : EIATTR_SPARSE_MMA_MASK
	.align		4
.L_72:
        /*0048*/ 	.byte	0x03, 0x50
        /*004a*/ 	.short	0x0000


	//----- nvinfo : EIATTR_MAXREG_COUNT
	.align		4
        /*004c*/ 	.byte	0x03, 0x1b
        /*004e*/ 	.short	0x00ff


	//----- nvinfo : EIATTR_EXTERNS
	.align		4
        /*0050*/ 	.byte	0x04, 0x0f
        /*0052*/ 	.short	(.L_74 - .L_73)


	//   ....[0]....
	.align		4
.L_73:
        /*0054*/ 	.word	index@(vprintf)


	//   ....[1]....
	.align		4
        /*0058*/ 	.word	index@(malloc)


	//----- nvinfo : EIATTR_MERCURY_ISA_VERSION
	.align		4
.L_74:
        /*005c*/ 	.byte	0x03, 0x5f
        /*005e*/ 	.short	0x0101


	//----- nvinfo : EIATTR_VRC_CTA_INIT_COUNT
	.align		4
        /*0060*/ 	.byte	0x02, 0x4a
	.zero		1
	.zero		1


	//----- nvinfo : EIATTR_SYSCALL_OFFSETS
	.align		4
        /*0064*/ 	.byte	0x04, 0x46
        /*0066*/ 	.short	(.L_76 - .L_75)


	//   ....[0]....
.L_75:
        /*0068*/ 	.word	0x000001e0


	//   ....[1]....
        /*006c*/ 	.word	0x000006d0


	//   ....[2]....
        /*0070*/ 	.word	0x000016e0


	//   ....[3]....
        /*0074*/ 	.word	0x000017c0


	//   ....[4]....
        /*0078*/ 	.word	0x00001cb0


	//   ....[5]....
        /*007c*/ 	.word	0x00002c30


	//----- nvinfo : EIATTR_EXIT_INSTR_OFFSETS
	.align		4
.L_76:
        /*0080*/ 	.byte	0x04, 0x1c
        /*0082*/ 	.short	(.L_78 - .L_77)


	//   ....[0]....
.L_77:
        /*0084*/ 	.word	0x000000b0


	//   ....[1]....
        /*0088*/ 	.word	0x00000d90


	//   ....[2]....
        /*008c*/ 	.word	0x000016f0


	//   ....[3]....
        /*0090*/ 	.word	0x00002370


	//   ....[4]....
        /*0094*/ 	.word	0x00002c40


	//----- nvinfo : EIATTR_CRS_STACK_SIZE
	.align		4
.L_78:
        /*0098*/ 	.byte	0x04, 0x1e
        /*009a*/ 	.short	(.L_80 - .L_79)
.L_79:
        /*009c*/ 	.word	0x00000000


	//----- nvinfo : EIATTR_CBANK_PARAM_SIZE
	.align		4
.L_80:
        /*00a0*/ 	.byte	0x03, 0x19
        /*00a2*/ 	.short	0x0020


	//----- nvinfo : EIATTR_PARAM_CBANK
	.align		4
        /*00a4*/ 	.byte	0x04, 0x0a
        /*00a6*/ 	.short	(.L_82 - .L_81)
	.align		4
.L_81:
        /*00a8*/ 	.word	index@(.nv.constant0._Z8pathfindPiS_S_Pb)
        /*00ac*/ 	.short	0x0380
        /*00ae*/ 	.short	0x0020


	//----- nvinfo : EIATTR_SW_WAR
	.align		4
.L_82:
        /*00b0*/ 	.byte	0x04, 0x36
        /*00b2*/ 	.short	(.L_84 - .L_83)
.L_83:
        /*00b4*/ 	.word	0x00000008
.L_84:


//--------------------- .nv.callgraph             --------------------------
	.section	.nv.callgraph,"",@"SHT_CUDA_CALLGRAPH"
	.align	4
	.sectionentsize	8
	.align		4
        /*0000*/ 	.word	0x00000000
	.align		4
        /*0004*/ 	.word	0xffffffff
	.align		4
        /*0008*/ 	.word	index@(_Z1aPiS_S_Pb)
	.align		4
        /*000c*/ 	.word	index@(vprintf)
	.align		4
        /*0010*/ 	.word	index@(_Z1aPiS_S_Pb)
	.align		4
        /*0014*/ 	.word	index@(malloc)
	.align		4
        /*0018*/ 	.word	index@(_Z1dPiS_S_Pb)
	.align		4
        /*001c*/ 	.word	index@(vprintf)
	.align		4
        /*0020*/ 	.word	index@(_Z1dPiS_S_Pb)
	.align		4
        /*0024*/ 	.word	index@(malloc)
	.align		4
        /*0028*/ 	.word	index@(_Z8pathfindPiS_S_Pb)
	.align		4
        /*002c*/ 	.word	index@(vprintf)
	.align		4
        /*0030*/ 	.word	index@(_Z8pathfindPiS_S_Pb)
	.align		4
        /*0034*/ 	.word	index@(malloc)
	.align		4
        /*0038*/ 	.word	0x00000000
	.align		4
        /*003c*/ 	.word	0xfffffffe
	.align		4
        /*0040*/ 	.word	0x00000000
	.align		4
        /*0044*/ 	.word	0xfffffffd
	.align		4
        /*0048*/ 	.word	0x00000000
	.align		4
        /*004c*/ 	.word	0xfffffffc


//--------------------- .nv.constant4             --------------------------
	.section	.nv.constant4,"a",@progbits
	.align	8
	.align		8
.nv.constant4:
        /*0000*/ 	.dword	vprintf
	.align		8
        /*0008*/ 	.dword	malloc
	.align		8
        /*0010*/ 	.dword	$str


//--------------------- .text._Z1aPiS_S_Pb        --------------------------
	.section	.text._Z1aPiS_S_Pb,"ax",@progbits
	.align	128
        .global         _Z1aPiS_S_Pb
        .type           _Z1aPiS_S_Pb,@function
        .size           _Z1aPiS_S_Pb,(.L_x_164 - _Z1aPiS_S_Pb)
        .other          _Z1aPiS_S_Pb,@"STO_CUDA_ENTRY STV_DEFAULT"
_Z1aPiS_S_Pb:
.text._Z1aPiS_S_Pb:
[----:B------:R-:W0:Y:S01]  /*0000*/  LDC R1, c[0x0][0x37c] ;  /* 0x0000df00ff017b82 */ /* 0x000e220000000800 */
[----:B------:R-:W1:Y:S01]  /*0010*/  S2R R0, SR_TID.X ;  /* 0x0000000000007919 */ /* 0x000e620000002100 */
[----:B------:R-:W2:Y:S06]  /*0020*/  LDCU UR5, c[0x0][0x2fc] ;  /* 0x00005f80ff0577ac */ /* 0x000eac0008000800 */
[----:B------:R-:W1:Y:S01]  /*0030*/  S2UR UR6, SR_CTAID.X ;  /* 0x00000000000679c3 */ /* 0x000e620000002500 */
[----:B0-----:R-:W-:Y:S01]  /*0040*/  VIADD R1, R1, 0xfffffff8 ;  /* 0xfffffff801017836 */ /* 0x001fe20000000000 */
[----:B------:R-:W0:Y:S06]  /*0050*/  LDCU UR4, c[0x0][0x2f8] ;  /* 0x00005f00ff0477ac */ /* 0x000e2c0008000800 */
[----:B------:R-:W1:Y:S01]  /*0060*/  LDC R19, c[0x0][0x360] ;  /* 0x0000d800ff137b82 */ /* 0x000e620000000800 */
[----:B0-----:R-:W-:-:S05]  /*0070*/  IADD3 R2, P1, PT, R1, UR4, RZ ;  /* 0x0000000401027c10 */ /* 0x001fca000ff3e0ff */
[----:B--2---:R-:W-:Y:S02]  /*0080*/  IMAD.X R18, RZ, RZ, UR5, P1 ;  /* 0x00000005ff127e24 */ /* 0x004fe400088e06ff */
[----:B-1----:R-:W-:-:S05]  /*0090*/  IMAD R19, R19, UR6, R0 ;  /* 0x0000000613137c24 */ /* 0x002fca000f8e0200 */
[----:B------:R-:W-:-:S13]  /*00a0*/  ISETP.GT.AND P0, PT, R19, 0x7ff, PT ;  /* 0x000007ff1300780c */ /* 0x000fda0003f04270 */
[----:B------:R-:W-:Y:S05]  /*00b0*/  @P0 EXIT ;  /* 0x000000000000094d */ /* 0x000fea0003800000 */
[----:B------:R-:W0:Y:S01]  /*00c0*/  LDC.64 R6, c[0x0][0x390] ;  /* 0x0000e400ff067b82 */ /* 0x000e220000000a00 */
[----:B------:R-:W1:Y:S07]  /*00d0*/  LDCU.64 UR36, c[0x0][0x358] ;  /* 0x00006b00ff2477ac */ /* 0x000e6e0008000a00 */
[----:B------:R-:W2:Y:S01]  /*00e0*/  LDC.64 R8, c[0x0][0x388] ;  /* 0x0000e200ff087b82 */ /* 0x000ea20000000a00 */
[----:B0-----:R-:W-:-:S05]  /*00f0*/  IMAD.WIDE R6, R19, 0x4, R6 ;  /* 0x0000000413067825 */ /* 0x001fca00078e0206 */
[----:B-1----:R0:W5:Y:S01]  /*0100*/  LDG.E R25, desc[UR36][R6.64] ;  /* 0x0000002406197981 */ /* 0x002162000c1e1900 */
[----:B--2---:R-:W-:-:S05]  /*0110*/  IMAD.WIDE R8, R19, 0x4, R8 ;  /* 0x0000000413087825 */ /* 0x004fca00078e0208 */
[----:B------:R0:W5:Y:S01]  /*0120*/  LDG.E R23, desc[UR36][R8.64] ;  /* 0x0000002408177981 */ /* 0x000162000c1e1900 */
[----:B------:R-:W-:-:S04]  /*0130*/  MOV R0, 0x8 ;  /* 0x0000000800007802 */ /* 0x000fc80000000f00 */
[----:B------:R0:W1:Y:S01]  /*0140*/  LDC.64 R10, c[0x4][R0] ;  /* 0x01000000000a7b82 */ /* 0x0000620000000a00 */
[----:B------:R-:W-:Y:S02]  /*0150*/  IMAD.MOV.U32 R4, RZ, RZ, 0x7d0 ;  /* 0x000007d0ff047424 */ /* 0x000fe400078e00ff */
[----:B------:R-:W-:Y:S02]  /*0160*/  IMAD.MOV.U32 R5, RZ, RZ, RZ ;  /* 0x000000ffff057224 */ /* 0x000fe400078e00ff */
[----:B------:R-:W-:-:S07]  /*0170*/  IMAD.MOV.U32 R27, RZ, RZ, RZ ;  /* 0x000000ffff1b7224 */ /* 0x000fce00078e00ff */
[----:B------:R-:W-:-:S07]  /*0180*/  LEPC R20, `(.L_x_0) ;  /* 0x000000001014794e */ /* 0x000fce0000000000 */
[----:B01---5:R-:W-:Y:S05]  /*0190*/  CALL.ABS.NOINC R10 ;  /* 0x000000000a007343 */ /* 0x023fea0003c00000 */
.L_x_0:
[----:B------:R-:W-:Y:S01]  /*01a0*/  ISETP.GE.AND P0, PT, R27, 0x1f4, PT ;  /* 0x000001f41b00780c */ /* 0x000fe20003f06270 */
[----:B------:R-:W-:Y:S01]  /*01b0*/  BSSY.RECONVERGENT B0, `(.L_x_1) ;  /* 0x0000044000007945 */ /* 0x000fe20003800200 */
[----:B------:R-:W-:Y:S02]  /*01c0*/  IMAD.MOV.U32 R16, RZ, RZ, R4 ;  /* 0x000000ffff107224 */ /* 0x000fe400078e0004 */
[----:B------:R-:W-:-:S09]  /*01d0*/  IMAD.MOV.U32 R17, RZ, RZ, R5 ;  /* 0x000000ffff117224 */ /* 0x000fd200078e0005 */
[----:B------:R-:W-:Y:S05]  /*01e0*/  @P0 BRA `(.L_x_2) ;  /* 0x0000000000dc0947 */ /* 0x000fea0003800000 */
[----:B------:R-:W-:Y:S02]  /*01f0*/  IADD3 R0, PT, PT, -R27, 0x1f4, RZ ;  /* 0x000001f41b007810 */ /* 0x000fe40007ffe1ff */
[----:B------:R-:W-:Y:S02]  /*0200*/  PLOP3.LUT P0, PT, PT, PT, PT, 0x80, 0x8 ;  /* 0x000000000008781c */ /* 0x000fe40003f0f070 */
[----:B------:R-:W-:-:S13]  /*0210*/  ISETP.GT.AND P1, PT, R0, 0xc, PT ;  /* 0x0000000c0000780c */ /* 0x000fda0003f24270 */
[----:B------:R-:W-:Y:S05]  /*0220*/  @!P1 BRA `(.L_x_3) ;  /* 0x0000000000789947 */ /* 0x000fea0003800000 */
[----:B------:R-:W-:Y:S01]  /*0230*/  BSSY.RECONVERGENT B1, `(.L_x_3) ;  /* 0x000001d000017945 */ /* 0x000fe20003800200 */
[----:B------:R-:W-:Y:S01]  /*0240*/  PLOP3.LUT P0, PT, PT, PT, PT, 0x8, 0x80 ;  /* 0x000000000080781c */ /* 0x000fe20003f0e170 */
[----:B------:R-:W-:-:S12]  /*0250*/  IMAD.MOV.U32 R3, RZ, RZ, 0x446535ff ;  /* 0x446535ffff037424 */ /* 0x000fd800078e00ff */
.L_x_4:
[C---:B0-----:R-:W-:Y:S02]  /*0260*/  VIADD R7, R27.reuse, 0x4 ;  /* 0x000000041b077836 */ /* 0x041fe40000000000 */
[C---:B------:R-:W-:Y:S02]  /*0270*/  VIADD R9, R27.reuse, 0x8 ;  /* 0x000000081b097836 */ /* 0x040fe40000000000 */
[C---:B------:R-:W-:Y:S02]  /*0280*/  VIADD R11, R27.reuse, 0xc ;  /* 0x0000000c1b0b7836 */ /* 0x040fe40000000000 */
[----:B------:R-:W-:-:S04]  /*0290*/  IMAD.WIDE.U32 R4, R27, 0x4, R16 ;  /* 0x000000041b047825 */ /* 0x000fc800078e0010 */
[--C-:B------:R-:W-:Y:S01]  /*02a0*/  IMAD.WIDE.U32 R6, R7, 0x4, R16.reuse ;  /* 0x0000000407067825 */ /* 0x100fe200078e0010 */
[----:B------:R0:W-:Y:S03]  /*02b0*/  ST.E desc[UR36][R4.64], R3 ;  /* 0x0000000304007985 */ /* 0x0001e6000c101924 */
[--C-:B------:R-:W-:Y:S01]  /*02c0*/  IMAD.WIDE.U32 R8, R9, 0x4, R16.reuse ;  /* 0x0000000409087825 */ /* 0x100fe200078e0010 */
[----:B------:R0:W-:Y:S03]  /*02d0*/  ST.E desc[UR36][R4.64+0x4], R3 ;  /* 0x0000040304007985 */ /* 0x0001e6000c101924 */
[----:B------:R-:W-:Y:S01]  /*02e0*/  IMAD.WIDE.U32 R10, R11, 0x4, R16 ;  /* 0x000000040b0a7825 */ /* 0x000fe200078e0010 */
[----:B------:R0:W-:Y:S03]  /*02f0*/  ST.E desc[UR36][R4.64+0x8], R3 ;  /* 0x0000080304007985 */ /* 0x0001e6000c101924 */
[----:B------:R-:W-:Y:S01]  /*0300*/  VIADD R27, R27, 0x10 ;  /* 0x000000101b1b7836 */ /* 0x000fe20000000000 */
[----:B------:R0:W-:Y:S04]  /*0310*/  ST.E desc[UR36][R4.64+0xc], R3 ;  /* 0x00000c0304007985 */ /* 0x0001e8000c101924 */
[----:B------:R0:W-:Y:S01]  /*0320*/  ST.E desc[UR36][R6.64], R3 ;  /* 0x0000000306007985 */ /* 0x0001e2000c101924 */
[----:B------:R-:W-:-:S03]  /*0330*/  ISETP.GE.AND P1, PT, R27, 0x1e8, PT ;  /* 0x000001e81b00780c */ /* 0x000fc60003f26270 */
[----:B------:R0:W-:Y:S04]  /*0340*/  ST.E desc[UR36][R6.64+0x4], R3 ;  /* 0x0000040306007985 */ /* 0x0001e8000c101924 */
        /* <DEDUP_REMOVED lines=9> */
[----:B------:R0:W-:Y:S01]  /*03e0*/  ST.E desc[UR36][R10.64+0xc], R3 ;  /* 0x00000c030a007985 */ /* 0x0001e2000c101924 */
[----:B------:R-:W-:Y:S05]  /*03f0*/  @!P1 BRA `(.L_x_4) ;  /* 0xfffffffc00989947 */ /* 0x000fea000383ffff */
[----:B------:R-:W-:Y:S05]  /*0400*/  BSYNC.RECONVERGENT B1 ;  /* 0x0000000000017941 */ /* 0x000fea0003800200 */
.L_x_3:
[----:B------:R-:W-:Y:S01]  /*0410*/  IADD3 R0, PT, PT, -R27, 0x1f4, RZ ;  /* 0x000001f41b007810 */ /* 0x000fe20007ffe1ff */
[----:B------:R-:W-:Y:S03]  /*0420*/  BSSY.RECONVERGENT B1, `(.L_x_5) ;  /* 0x0000011000017945 */ /* 0x000fe60003800200 */
[----:B------:R-:W-:-:S13]  /*0430*/  ISETP.GT.AND P1, PT, R0, 0x4, PT ;  /* 0x000000040000780c */ /* 0x000fda0003f24270 */
[----:B------:R-:W-:Y:S05]  /*0440*/  @!P1 BRA `(.L_x_6) ;  /* 0x0000000000389947 */ /* 0x000fea0003800000 */
[C---:B0-----:R-:W-:Y:S01]  /*0450*/  VIADD R7, R27.reuse, 0x4 ;  /* 0x000000041b077836 */ /* 0x041fe20000000000 */
[----:B------:R-:W-:Y:S01]  /*0460*/  PLOP3.LUT P0, PT, PT, PT, PT, 0x8, 0x80 ;  /* 0x000000000080781c */ /* 0x000fe20003f0e170 */
[----:B------:R-:W-:Y:S02]  /*0470*/  IMAD.MOV.U32 R3, RZ, RZ, 0x446535ff ;  /* 0x446535ffff037424 */ /* 0x000fe400078e00ff */
[----:B------:R-:W-:-:S04]  /*0480*/  IMAD.WIDE.U32 R4, R27, 0x4, R16 ;  /* 0x000000041b047825 */ /* 0x000fc800078e0010 */
[----:B------:R-:W-:Y:S01]  /*0490*/  IMAD.WIDE.U32 R6, R7, 0x4, R16 ;  /* 0x0000000407067825 */ /* 0x000fe200078e0010 */
[----:B------:R1:W-:Y:S03]  /*04a0*/  ST.E desc[UR36][R4.64], R3 ;  /* 0x0000000304007985 */ /* 0x0003e6000c101924 */
[----:B------:R-:W-:Y:S01]  /*04b0*/  VIADD R27, R27, 0x8 ;  /* 0x000000081b1b7836 */ /* 0x000fe20000000000 */
[----:B------:R1:W-:Y:S04]  /*04c0*/  ST.E desc[UR36][R4.64+0x4], R3 ;  /* 0x0000040304007985 */ /* 0x0003e8000c101924 */
[----:B------:R1:W-:Y:S04]  /*04d0*/  ST.E desc[UR36][R4.64+0x8], R3 ;  /* 0x0000080304007985 */ /* 0x0003e8000c101924 */
[----:B------:R1:W-:Y:S04]  /*04e0*/  ST.E desc[UR36][R4.64+0xc], R3 ;  /* 0x00000c0304007985 */ /* 0x0003e8000c101924 */
[----:B------:R1:W-:Y:S04]  /*04f0*/  ST.E desc[UR36][R6.64], R3 ;  /* 0x0000000306007985 */ /* 0x0003e8000c101924 */
[----:B------:R1:W-:Y:S04]  /*0500*/  ST.E desc[UR36][R6.64+0x4], R3 ;  /* 0x0000040306007985 */ /* 0x0003e8000c101924 */
[----:B------:R1:W-:Y:S04]  /*0510*/  ST.E desc[UR36][R6.64+0x8], R3 ;  /* 0x0000080306007985 */ /* 0x0003e8000c101924 */
[----:B------:R1:W-:Y:S02]  /*0520*/  ST.E desc[UR36][R6.64+0xc], R3 ;  /* 0x00000c0306007985 */ /* 0x0003e4000c101924 */
.L_x_6:
[----:B------:R-:W-:Y:S05]  /*0530*/  BSYNC.RECONVERGENT B1 ;  /* 0x0000000000017941 */ /* 0x000fea0003800200 */
.L_x_5:
[----:B------:R-:W-:-:S13]  /*0540*/  ISETP.NE.OR P0, PT, R27, 0x1f4, P0 ;  /* 0x000001f41b00780c */ /* 0x000fda0000705670 */
[----:B------:R-:W-:Y:S05]  /*0550*/  @!P0 BRA `(.L_x_7) ;  /* 0x0000000000248947 */ /* 0x000fea0003800000 */
.L_x_2:
[----:B01----:R-:W-:-:S07]  /*0560*/  HFMA2 R3, -RZ, RZ, 4.39453125, 0.374755859375 ;  /* 0x446535ffff037431 */ /* 0x003fce00000001ff */
.L_x_8:
[----:B--2---:R-:W-:-:S04]  /*0570*/  IMAD.WIDE.U32 R4, R27, 0x4, R16 ;  /* 0x000000041b047825 */ /* 0x004fc800078e0010 */
[----:B------:R-:W-:Y:S01]  /*0580*/  VIADD R27, R27, 0x4 ;  /* 0x000000041b1b7836 */ /* 0x000fe20000000000 */
[----:B------:R2:W-:Y:S04]  /*0590*/  ST.E desc[UR36][R4.64], R3 ;  /* 0x0000000304007985 */ /* 0x0005e8000c101924 */
[----:B------:R2:W-:Y:S01]  /*05a0*/  ST.E desc[UR36][R4.64+0x4], R3 ;  /* 0x0000040304007985 */ /* 0x0005e2000c101924 */
[----:B------:R-:W-:-:S03]  /*05b0*/  ISETP.NE.AND P0, PT, R27, 0x1f4, PT ;  /* 0x000001f41b00780c */ /* 0x000fc60003f05270 */
[----:B------:R2:W-:Y:S04]  /*05c0*/  ST.E desc[UR36][R4.64+0x8], R3 ;  /* 0x0000080304007985 */ /* 0x0005e8000c101924 */
[----:B------:R2:W-:Y:S06]  /*05d0*/  ST.E desc[UR36][R4.64+0xc], R3 ;  /* 0x00000c0304007985 */ /* 0x0005ec000c101924 */
[----:B------:R-:W-:Y:S05]  /*05e0*/  @P0 BRA `(.L_x_8) ;  /* 0xfffffffc00e00947 */ /* 0x000fea000383ffff */
.L_x_7:
[----:B------:R-:W-:Y:S05]  /*05f0*/  BSYNC.RECONVERGENT B0 ;  /* 0x0000000000007941 */ /* 0x000fea0003800200 */
.L_x_1:
[----:B01----:R-:W-:Y:S01]  /*0600*/  IMAD.WIDE R6, R25, 0x4, R16 ;  /* 0x0000000419067825 */ /* 0x003fe200078e0210 */
[----:B------:R-:W-:-:S03]  /*0610*/  MOV R0, 0x8 ;  /* 0x0000000800007802 */ /* 0x000fc60000000f00 */
[----:B--2---:R-:W-:Y:S01]  /*0620*/  IMAD.MOV.U32 R4, RZ, RZ, 0x1f4 ;  /* 0x000001f4ff047424 */ /* 0x004fe200078e00ff */
[----:B------:R0:W-:Y:S01]  /*0630*/  ST.E desc[UR36][R6.64], RZ ;  /* 0x000000ff06007985 */ /* 0x0001e2000c101924 */
[----:B------:R0:W1:Y:S01]  /*0640*/  LDC.64 R8, c[0x4][R0] ;  /* 0x0100000000087b82 */ /* 0x0000620000000a00 */
[----:B------:R-:W-:Y:S02]  /*0650*/  IMAD.MOV.U32 R5, RZ, RZ, RZ ;  /* 0x000000ffff057224 */ /* 0x000fe400078e00ff */
[----:B------:R-:W-:-:S07]  /*0660*/  IMAD.MOV.U32 R25, RZ, RZ, RZ ;  /* 0x000000ffff197224 */ /* 0x000fce00078e00ff */
[----:B------:R-:W-:-:S07]  /*0670*/  LEPC R20, `(.L_x_9) ;  /* 0x000000001014794e */ /* 0x000fce0000000000 */
[----:B01----:R-:W-:Y:S05]  /*0680*/  CALL.ABS.NOINC R8 ;  /* 0x0000000008007343 */ /* 0x003fea0003c00000 */
.L_x_9:
[----:B------:R-:W-:Y:S01]  /*0690*/  ISETP.GE.AND P0, PT, R25, 0x1f4, PT ;  /* 0x000001f41900780c */ /* 0x000fe20003f06270 */
[----:B------:R-:W-:-:S12]  /*06a0*/  BSSY.RECONVERGENT B0, `(.L_x_10) ;  /* 0x0000049000007945 */ /* 0x000fd80003800200 */
[----:B------:R-:W-:Y:S05]  /*06b0*/  @P0 BRA `(.L_x_11) ;  /* 0x0000000000f40947 */ /* 0x000fea0003800000 */
[----:B------:R-:W-:Y:S02]  /*06c0*/  IADD3 R0, PT, PT, -R25, 0x1f4, RZ ;  /* 0x000001f419007810 */ /* 0x000fe40007ffe1ff */
[----:B------:R-:W-:Y:S02]  /*06d0*/  PLOP3.LUT P0, PT, PT, PT, PT, 0x80, 0x8 ;  /* 0x000000000008781c */ /* 0x000fe40003f0f070 */
[----:B------:R-:W-:-:S13]  /*06e0*/  ISETP.GT.AND P1, PT, R0, 0xc, PT ;  /* 0x0000000c0000780c */ /* 0x000fda0003f24270 */
[----:B------:R-:W-:Y:S05]  /*06f0*/  @!P1 BRA `(.L_x_12) ;  /* 0x0000000000889947 */ /* 0x000fea0003800000 */
[----:B------:R-:W-:Y:S01]  /*0700*/  BSSY.RECONVERGENT B1, `(.L_x_12) ;  /* 0x0000021000017945 */ /* 0x000fe20003800200 */
[----:B------:R-:W-:-:S13]  /*0710*/  PLOP3.LUT P0, PT, PT, PT, PT, 0x8, 0x80 ;  /* 0x000000000080781c */ /* 0x000fda0003f0e170 */
.L_x_13:
[CC--:B0-----:R-:W-:Y:S01]  /*0720*/  IADD3 R6, P1, PT, R25.reuse, R4.reuse, RZ ;  /* 0x0000000419067210 */ /* 0x0c1fe20007f3e0ff */
[C---:B------:R-:W-:Y:S02]  /*0730*/  VIADD R9, R25.reuse, 0x4 ;  /* 0x0000000419097836 */ /* 0x040fe40000000000 */
[----:B------:R-:W-:Y:S02]  /*0740*/  VIADD R11, R25, 0x8 ;  /* 0x00000008190b7836 */ /* 0x000fe40000000000 */
[--C-:B------:R-:W-:Y:S01]  /*0750*/  IMAD.X R7, RZ, RZ, R5.reuse, P1 ;  /* 0x000000ffff077224 */ /* 0x100fe200008e0605 */
[-C--:B------:R-:W-:Y:S01]  /*0760*/  IADD3 R8, P1, PT, R9, R4.reuse, RZ ;  /* 0x0000000409087210 */ /* 0x080fe20007f3e0ff */
[----:B------:R-:W-:Y:S01]  /*0770*/  VIADD R13, R25, 0xc ;  /* 0x0000000c190d7836 */ /* 0x000fe20000000000 */
[-C--:B------:R-:W-:Y:S01]  /*0780*/  IADD3 R10, P2, PT, R11, R4.reuse, RZ ;  /* 0x000000040b0a7210 */ /* 0x080fe20007f5e0ff */
[----:B------:R-:W-:Y:S01]  /*0790*/  IMAD.MOV.U32 R3, RZ, RZ, 0x1 ;  /* 0x00000001ff037424 */ /* 0x000fe200078e00ff */
[----:B------:R-:W-:Y:S01]  /*07a0*/  IADD3 R25, PT, PT, R25, 0x10, RZ ;  /* 0x0000001019197810 */ /* 0x000fe20007ffe0ff */
[--C-:B------:R-:W-:Y:S01]  /*07b0*/  IMAD.X R9, RZ, RZ, R5.reuse, P1 ;  /* 0x000000ffff097224 */ /* 0x100fe200008e0605 */
[----:B------:R-:W-:Y:S01]  /*07c0*/  IADD3 R12, P1, PT, R13, R4, RZ ;  /* 0x000000040d0c7210 */ /* 0x000fe20007f3e0ff */
[--C-:B------:R-:W-:Y:S01]  /*07d0*/  IMAD.X R11, RZ, RZ, R5.reuse, P2 ;  /* 0x000000ffff0b7224 */ /* 0x100fe200010e0605 */
[----:B------:R0:W-:Y:S03]  /*07e0*/  ST.E.U8 desc[UR36][R6.64], R3 ;  /* 0x0000000306007985 */ /* 0x0001e6000c101124 */
[----:B------:R-:W-:Y:S01]  /*07f0*/  IMAD.X R13, RZ, RZ, R5, P1 ;  /* 0x000000ffff0d7224 */ /* 0x000fe200008e0605 */
[----:B------:R0:W-:Y:S01]  /*0800*/  ST.E.U8 desc[UR36][R6.64+0x1], R3 ;  /* 0x0000010306007985 */ /* 0x0001e2000c101124 */
[----:B------:R-:W-:-:S03]  /*0810*/  ISETP.GE.AND P1, PT, R25, 0x1e8, PT ;  /* 0x000001e81900780c */ /* 0x000fc60003f26270 */
[----:B------:R0:W-:Y:S04]  /*0820*/  ST.E.U8 desc[UR36][R6.64+0x2], R3 ;  /* 0x0000020306007985 */ /* 0x0001e8000c101124 */
        /* <DEDUP_REMOVED lines=12> */
[----:B------:R0:W-:Y:S01]  /*08f0*/  ST.E.U8 desc[UR36][R12.64+0x3], R3 ;  /* 0x000003030c007985 */ /* 0x0001e2000c101124 */
[----:B------:R-:W-:Y:S05]  /*0900*/  @!P1 BRA `(.L_x_13) ;  /* 0xfffffffc00849947 */ /* 0x000fea000383ffff */
[----:B------:R-:W-:Y:S05]  /*0910*/  BSYNC.RECONVERGENT B1 ;  /* 0x0000000000017941 */ /* 0x000fea0003800200 */
.L_x_12:
[----:B------:R-:W-:Y:S01]  /*0920*/  IADD3 R0, PT, PT, -R25, 0x1f4, RZ ;  /* 0x000001f419007810 */ /* 0x000fe20007ffe1ff */
[----:B------:R-:W-:Y:S03]  /*0930*/  BSSY.RECONVERGENT B1, `(.L_x_14) ;  /* 0x0000013000017945 */ /* 0x000fe60003800200 */
[----:B------:R-:W-:-:S13]  /*0940*/  ISETP.GT.AND P1, PT, R0, 0x4, PT ;  /* 0x000000040000780c */ /* 0x000fda0003f24270 */
[----:B------:R-:W-:Y:S05]  /*0950*/  @!P1 BRA `(.L_x_15) ;  /* 0x0000000000409947 */ /* 0x000fea0003800000 */
[CC--:B0-----:R-:W-:Y:S01]  /*0960*/  IADD3 R6, P0, PT, R25.reuse, R4.reuse, RZ ;  /* 0x0000000419067210 */ /* 0x0c1fe20007f1e0ff */
[----:B------:R-:W-:Y:S02]  /*0970*/  VIADD R9, R25, 0x4 ;  /* 0x0000000419097836 */ /* 0x000fe40000000000 */
[----:B------:R-:W-:Y:S02]  /*0980*/  IMAD.MOV.U32 R3, RZ, RZ, 0x1 ;  /* 0x00000001ff037424 */ /* 0x000fe400078e00ff */
[----:B------:R-:W-:Y:S01]  /*0990*/  IMAD.X R7, RZ, RZ, R5, P0 ;  /* 0x000000ffff077224 */ /* 0x000fe200000e0605 */
[----:B------:R-:W-:Y:S01]  /*09a0*/  IADD3 R8, P0, PT, R9, R4, RZ ;  /* 0x0000000409087210 */ /* 0x000fe20007f1e0ff */
[----:B------:R-:W-:-:S03]  /*09b0*/  VIADD R25, R25, 0x8 ;  /* 0x0000000819197836 */ /* 0x000fc60000000000 */
[----:B------:R1:W-:Y:S01]  /*09c0*/  ST.E.U8 desc[UR36][R6.64], R3 ;  /* 0x0000000306007985 */ /* 0x0003e2000c101124 */
[----:B------:R-:W-:Y:S01]  /*09d0*/  IMAD.X R9, RZ, RZ, R5, P0 ;  /* 0x000000ffff097224 */ /* 0x000fe200000e0605 */
[----:B------:R-:W-:Y:S02]  /*09e0*/  PLOP3.LUT P0, PT, PT, PT, PT, 0x8, 0x80 ;  /* 0x000000000080781c */ /* 0x000fe40003f0e170 */
[----:B------:R1:W-:Y:S04]  /*09f0*/  ST.E.U8 desc[UR36][R6.64+0x1], R3 ;  /* 0x0000010306007985 */ /* 0x0003e8000c101124 */
[----:B------:R1:W-:Y:S04]  /*0a00*/  ST.E.U8 desc[UR36][R6.64+0x2], R3 ;  /* 0x0000020306007985 */ /* 0x0003e8000c101124 */
[----:B------:R1:W-:Y:S04]  /*0a10*/  ST.E.U8 desc[UR36][R6.64+0x3], R3 ;  /* 0x0000030306007985 */ /* 0x0003e8000c101124 */
[----:B------:R1:W-:Y:S04]  /*0a20*/  ST.E.U8 desc[UR36][R8.64], R3 ;  /* 0x0000000308007985 */ /* 0x0003e8000c101124 */
[----:B------:R1:W-:Y:S04]  /*0a30*/  ST.E.U8 desc[UR36][R8.64+0x1], R3 ;  /* 0x0000010308007985 */ /* 0x0003e8000c101124 */
[----:B------:R1:W-:Y:S04]  /*0a40*/  ST.E.U8 desc[UR36][R8.64+0x2], R3 ;  /* 0x0000020308007985 */ /* 0x0003e8000c101124 */
[----:B------:R1:W-:Y:S02]  /*0a50*/  ST.E.U8 desc[UR36][R8.64+0x3], R3 ;  /* 0x0000030308007985 */ /* 0x0003e4000c101124 */
.L_x_15:
[----:B------:R-:W-:Y:S05]  /*0a60*/  BSYNC.RECONVERGENT B1 ;  /* 0x0000000000017941 */ /* 0x000fea0003800200 */
.L_x_14:
[----:B------:R-:W-:-:S13]  /*0a70*/  ISETP.NE.OR P0, PT, R25, 0x1f4, P0 ;  /* 0x000001f41900780c */ /* 0x000fda0000705670 */
[----:B------:R-:W-:Y:S05]  /*0a80*/  @!P0 BRA `(.L_x_16) ;  /* 0x0000000000288947 */ /* 0x000fea0003800000 */
.L_x_11:
[----:B01----:R-:W-:-:S07]  /*0a90*/  IMAD.MOV.U32 R3, RZ, RZ, 0x1 ;  /* 0x00000001ff037424 */ /* 0x003fce00078e00ff */
.L_x_17:
[C---:B--2---:R-:W-:Y:S01]  /*0aa0*/  IADD3 R6, P0, PT, R25.reuse, R4, RZ ;  /* 0x0000000419067210 */ /* 0x044fe20007f1e0ff */
[----:B------:R-:W-:-:S04]  /*0ab0*/  VIADD R25, R25, 0x4 ;  /* 0x0000000419197836 */ /* 0x000fc80000000000 */
[----:B------:R-:W-:Y:S01]  /*0ac0*/  IMAD.X R7, RZ, RZ, R5, P0 ;  /* 0x000000ffff077224 */ /* 0x000fe200000e0605 */
[----:B------:R-:W-:-:S04]  /*0ad0*/  ISETP.NE.AND P0, PT, R25, 0x1f4, PT ;  /* 0x000001f41900780c */ /* 0x000fc80003f05270 */
[----:B------:R2:W-:Y:S04]  /*0ae0*/  ST.E.U8 desc[UR36][R6.64], R3 ;  /* 0x0000000306007985 */ /* 0x0005e8000c101124 */
[----:B------:R2:W-:Y:S04]  /*0af0*/  ST.E.U8 desc[UR36][R6.64+0x1], R3 ;  /* 0x0000010306007985 */ /* 0x0005e8000c101124 */
[----:B------:R2:W-:Y:S04]  /*0b00*/  ST.E.U8 desc[UR36][R6.64+0x2], R3 ;  /* 0x0000020306007985 */ /* 0x0005e8000c101124 */
[----:B------:R2:W-:Y:S01]  /*0b10*/  ST.E.U8 desc[UR36][R6.64+0x3], R3 ;  /* 0x0000030306007985 */ /* 0x0005e2000c101124 */
[----:B------:R-:W-:Y:S05]  /*0b20*/  @P0 BRA `(.L_x_17) ;  /* 0xfffffffc00dc0947 */ /* 0x000fea000383ffff */
.L_x_16:
[----:B------:R-:W-:Y:S05]  /*0b30*/  BSYNC.RECONVERGENT B0 ;  /* 0x0000000000007941 */ /* 0x000fea0003800200 */
.L_x_10:
[----:B------:R-:W0:Y:S01]  /*0b40*/  LDCU.64 UR4, c[0x0][0x398] ;  /* 0x00007300ff0477ac */ /* 0x000e220008000a00 */
[----:B------:R-:W-:Y:S01]  /*0b50*/  BSSY.RECONVERGENT B0, `(.L_x_18) ;  /* 0x00000a6000007945 */ /* 0x000fe20003800200 */
[----:B01----:R-:W-:-:S04]  /*0b60*/  IADD3 R8, P0, PT, R19, UR4, RZ ;  /* 0x0000000413087c10 */ /* 0x003fc8000ff1e0ff */
[----:B------:R-:W-:-:S09]  /*0b70*/  LEA.HI.X.SX32 R9, R19, UR5, 0x1, P0 ;  /* 0x0000000513097c11 */ /* 0x000fd200080f0eff */
.L_x_38:
[----:B---3--:R-:W3:Y:S01]  /*0b80*/  LD.E.U8 R0, desc[UR36][R4.64] ;  /* 0x0000002404007980 */ /* 0x008ee2000c101100 */
[----:B------:R-:W-:Y:S01]  /*0b90*/  BSSY.RELIABLE B6, `(.L_x_19) ;  /* 0x0000018000067945 */ /* 0x000fe20003800100 */
[----:B---3--:R-:W-:-:S13]  /*0ba0*/  ISETP.NE.AND P0, PT, R0, RZ, PT ;  /* 0x000000ff0000720c */ /* 0x008fda0003f05270 */
[----:B012---:R-:W-:Y:S05]  /*0bb0*/  @P0 BRA `(.L_x_20) ;  /* 0x0000000000540947 */ /* 0x007fea0003800000 */
[----:B--2---:R-:W-:Y:S02]  /*0bc0*/  IMAD.MOV.U32 R3, RZ, RZ, RZ ;  /* 0x000000ffff037224 */ /* 0x004fe400078e00ff */
[----:B------:R-:W-:Y:S02]  /*0bd0*/  IMAD.MOV.U32 R6, RZ, RZ, R4 ;  /* 0x000000ffff067224 */ /* 0x000fe400078e0004 */
[----:B------:R-:W-:-:S07]  /*0be0*/  IMAD.MOV.U32 R7, RZ, RZ, R5 ;  /* 0x000000ffff077224 */ /* 0x000fce00078e0005 */
.L_x_22:
[----:B------:R-:W2:Y:S02]  /*0bf0*/  LD.E.U8 R0, desc[UR36][R6.64+0x1] ;  /* 0x0000012406007980 */ /* 0x000ea4000c101100 */
[----:B--2---:R-:W-:-:S13]  /*0c00*/  ISETP.NE.AND P0, PT, R0, RZ, PT ;  /* 0x000000ff0000720c */ /* 0x004fda0003f05270 */
[----:B------:R-:W-:Y:S05]  /*0c10*/  @P0 BRA `(.L_x_20) ;  /* 0x00000000003c0947 */ /* 0x000fea0003800000 */
[----:B------:R-:W2:Y:S02]  /*0c20*/  LD.E.U8 R0, desc[UR36][R6.64+0x2] ;  /* 0x0000022406007980 */ /* 0x000ea4000c101100 */
[----:B--2---:R-:W-:-:S13]  /*0c30*/  ISETP.NE.AND P0, PT, R0, RZ, PT ;  /* 0x000000ff0000720c */ /* 0x004fda0003f05270 */
[----:B------:R-:W-:Y:S05]  /*0c40*/  @P0 BRA `(.L_x_20) ;  /* 0x0000000000300947 */ /* 0x000fea0003800000 */
[----:B------:R-:W2:Y:S02]  /*0c50*/  LD.E.U8 R6, desc[UR36][R6.64+0x3] ;  /* 0x0000032406067980 */ /* 0x000ea4000c101100 */
[----:B--2---:R-:W-:-:S13]  /*0c60*/  ISETP.NE.AND P0, PT, R6, RZ, PT ;  /* 0x000000ff0600720c */ /* 0x004fda0003f05270 */
[----:B------:R-:W-:Y:S05]  /*0c70*/  @P0 BRA `(.L_x_20) ;  /* 0x0000000000240947 */ /* 0x000fea0003800000 */
[----:B------:R-:W-:-:S05]  /*0c80*/  VIADD R3, R3, 0x4 ;  /* 0x0000000403037836 */ /* 0x000fca0000000000 */
[----:B------:R-:W-:-:S13]  /*0c90*/  ISETP.NE.AND P0, PT, R3, 0x1f4, PT ;  /* 0x000001f40300780c */ /* 0x000fda0003f05270 */
[----:B------:R-:W-:Y:S05]  /*0ca0*/  @!P0 BREAK.RELIABLE B6 ;  /* 0x0000000000068942 */ /* 0x000fea0003800100 */
[----:B------:R-:W-:Y:S05]  /*0cb0*/  @!P0 BRA `(.L_x_21) ;  /* 0x00000008003c8947 */ /* 0x000fea0003800000 */
[----:B------:R-:W-:-:S04]  /*0cc0*/  IADD3 R6, P0, PT, R3, R4, RZ ;  /* 0x0000000403067210 */ /* 0x000fc80007f1e0ff */
[----:B------:R-:W-:-:S05]  /*0cd0*/  IADD3.X R7, PT, PT, RZ, R5, RZ, P0, !PT ;  /* 0x00000005ff077210 */ /* 0x000fca00007fe4ff */
[----:B------:R-:W2:Y:S02]  /*0ce0*/  LD.E.U8 R0, desc[UR36][R6.64] ;  /* 0x0000002406007980 */ /* 0x000ea4000c101100 */
[----:B--2---:R-:W-:-:S13]  /*0cf0*/  ISETP.NE.AND P0, PT, R0, RZ, PT ;  /* 0x000000ff0000720c */ /* 0x004fda0003f05270 */
[----:B------:R-:W-:Y:S05]  /*0d00*/  @!P0 BRA `(.L_x_22) ;  /* 0xfffffffc00b88947 */ /* 0x000fea000383ffff */
.L_x_20:
[----:B------:R-:W-:Y:S05]  /*0d10*/  BSYNC.RELIABLE B6 ;  /* 0x0000000000067941 */ /* 0x000fea0003800100 */
.L_x_19:
[----:B------:R-:W3:Y:S02]  /*0d20*/  LDG.E.U8 R0, desc[UR36][R8.64] ;  /* 0x0000002408007981 */ /* 0x000ee4000c1e1100 */
[----:B---3--:R-:W-:-:S13]  /*0d30*/  ISETP.NE.AND P0, PT, R0, RZ, PT ;  /* 0x000000ff0000720c */ /* 0x008fda0003f05270 */
[----:B------:R-:W-:Y:S05]  /*0d40*/  @P0 EXIT ;  /* 0x000000000000094d */ /* 0x000fea0003800000 */
[----:B------:R-:W-:Y:S01]  /*0d50*/  BSSY.RECONVERGENT B1, `(.L_x_23) ;  /* 0x0000018000017945 */ /* 0x000fe20003800200 */
[----:B------:R-:W-:-:S07]  /*0d60*/  IMAD.MOV.U32 R11, RZ, RZ, RZ ;  /* 0x000000ffff0b7224 */ /* 0x000fce00078e00ff */
.L_x_25:
[----:B--2---:R-:W-:-:S05]  /*0d70*/  IADD3 R6, P0, PT, R11, R4, RZ ;  /* 0x000000040b067210 */ /* 0x004fca0007f1e0ff */
[----:B------:R-:W-:-:S05]  /*0d80*/  IMAD.X R7, RZ, RZ, R5, P0 ;  /* 0x000000ffff077224 */ /* 0x000fca00000e0605 */
[----:B------:R-:W2:Y:S01]  /*0d90*/  LD.E.U8 R0, desc[UR36][R6.64] ;  /* 0x0000002406007980 */ /* 0x000ea2000c101100 */
[----:B------:R-:W-:Y:S01]  /*0da0*/  IMAD.MOV.U32 R3, RZ, RZ, R11 ;  /* 0x000000ffff037224 */ /* 0x000fe200078e000b */
[----:B--2---:R-:W-:-:S13]  /*0db0*/  ISETP.NE.AND P0, PT, R0, RZ, PT ;  /* 0x000000ff0000720c */ /* 0x004fda0003f05270 */
[----:B------:R-:W-:Y:S05]  /*0dc0*/  @P0 BRA `(.L_x_24) ;  /* 0x0000000000400947 */ /* 0x000fea0003800000 */
[----:B------:R-:W2:Y:S01]  /*0dd0*/  LD.E.U8 R0, desc[UR36][R6.64+0x1] ;  /* 0x0000012406007980 */ /* 0x000ea2000c101100 */
[----:B------:R-:W-:Y:S01]  /*0de0*/  VIADD R3, R11, 0x1 ;  /* 0x000000010b037836 */ /* 0x000fe20000000000 */
        /* <DEDUP_REMOVED lines=10> */
[----:B------:R-:W-:-:S05]  /*0e90*/  VIADD R11, R11, 0x4 ;  /* 0x000000040b0b7836 */ /* 0x000fca0000000000 */
[----:B------:R-:W-:-:S13]  /*0ea0*/  ISETP.NE.AND P0, PT, R11, 0x1f4, PT ;  /* 0x000001f40b00780c */ /* 0x000fda0003f05270 */
[----:B------:R-:W-:Y:S05]  /*0eb0*/  @P0 BRA `(.L_x_25) ;  /* 0xfffffffc00ac0947 */ /* 0x000fea000383ffff */
[----:B------:R-:W-:-:S07]  /*0ec0*/  IMAD.MOV.U32 R3, RZ, RZ, -0x1 ;  /* 0xffffffffff037424 */ /* 0x000fce00078e00ff */
.L_x_24:
[----:B------:R-:W-:Y:S05]  /*0ed0*/  BSYNC.RECONVERGENT B1 ;  /* 0x0000000000017941 */ /* 0x000fea0003800200 */
.L_x_23:
[----:B------:R-:W-:-:S05]  /*0ee0*/  IMAD.WIDE R6, R3, 0x4, R16 ;  /* 0x0000000403067825 */ /* 0x000fca00078e0210 */
[----:B------:R0:W5:Y:S01]  /*0ef0*/  LD.E R0, desc[UR36][R6.64] ;  /* 0x0000002406007980 */ /* 0x000162000c101900 */
[----:B------:R-:W-:Y:S01]  /*0f00*/  BSSY.RECONVERGENT B1, `(.L_x_26) ;  /* 0x000002f000017945 */ /* 0x000fe20003800200 */
[----:B------:R-:W-:-:S07]  /*0f10*/  IMAD.MOV.U32 R10, RZ, RZ, RZ ;  /* 0x000000ffff0a7224 */ /* 0x000fce00078e00ff */
.L_x_27:
[----:B------:R-:W-:-:S05]  /*0f20*/  IADD3 R24, P0, PT, R10, R4, RZ ;  /* 0x000000040a187210 */ /* 0x000fca0007f1e0ff */
[----:B------:R-:W-:-:S05]  /*0f30*/  IMAD.X R25, RZ, RZ, R5, P0 ;  /* 0x000000ffff197224 */ /* 0x000fca00000e0605 */
[----:B0-----:R-:W2:Y:S04]  /*0f40*/  LD.E.U8 R6, desc[UR36][R24.64] ;  /* 0x0000002418067980 */ /* 0x001ea8000c101100 */
[----:B------:R-:W3:Y:S04]  /*0f50*/  LD.E.U8 R11, desc[UR36][R24.64+0x1] ;  /* 0x00000124180b7980 */ /* 0x000ee8000c101100 */
[----:B------:R-:W4:Y:S04]  /*0f60*/  LD.E.U8 R12, desc[UR36][R24.64+0x2] ;  /* 0x00000224180c7980 */ /* 0x000f28000c101100 */
[----:B------:R-:W4:Y:S01]  /*0f70*/  LD.E.U8 R14, desc[UR36][R24.64+0x3] ;  /* 0x00000324180e7980 */ /* 0x000f22000c101100 */
[----:B--2---:R-:W-:Y:S01]  /*0f80*/  ISETP.NE.AND P3, PT, R6, RZ, PT ;  /* 0x000000ff0600720c */ /* 0x004fe20003f65270 */
[----:B------:R-:W-:Y:S01]  /*0f90*/  IMAD.WIDE.U32 R6, R10, 0x4, R16 ;  /* 0x000000040a067825 */ /* 0x000fe200078e0010 */
[----:B---3--:R-:W-:-:S02]  /*0fa0*/  ISETP.NE.AND P5, PT, R11, RZ, PT ;  /* 0x000000ff0b00720c */ /* 0x008fc40003fa5270 */
[----:B----4-:R-:W-:-:S09]  /*0fb0*/  ISETP.NE.AND P2, PT, R12, RZ, PT ;  /* 0x000000ff0c00720c */ /* 0x010fd20003f45270 */
[----:B------:R-:W2:Y:S01]  /*0fc0*/  @P3 LD.E R21, desc[UR36][R6.64] ;  /* 0x0000002406153980 */ /* 0x000ea2000c101900 */
[----:B------:R-:W-:-:S03]  /*0fd0*/  ISETP.NE.AND P0, PT, R14, RZ, PT ;  /* 0x000000ff0e00720c */ /* 0x000fc60003f05270 */
[----:B------:R-:W3:Y:S04]  /*0fe0*/  @P5 LD.E R13, desc[UR36][R6.64+0x4] ;  /* 0x00000424060d5980 */ /* 0x000ee8000c101900 */
[----:B------:R-:W4:Y:S06]  /*0ff0*/  @P2 LD.E R11, desc[UR36][R6.64+0x8] ;  /* 0x00000824060b2980 */ /* 0x000f2c000c101900 */
[----:B------:R0:W4:Y:S01]  /*1000*/  @P0 LD.E R15, desc[UR36][R6.64+0xc] ;  /* 0x00000c24060f0980 */ /* 0x000122000c101900 */
[----:B------:R-:W-:-:S05]  /*1010*/  @P3 IMAD.IADD R12, R10, 0x1, -R23 ;  /* 0x000000010a0c3824 */ /* 0x000fca00078e0a17 */
[----:B------:R-:W-:Y:S02]  /*1020*/  @P3 IABS R20, R12 ;  /* 0x0000000c00143213 */ /* 0x000fe40000000000 */
[----:B------:R-:W-:-:S05]  /*1030*/  @P5 IADD3 R12, PT, PT, R10, 0x1, RZ ;  /* 0x000000010a0c5810 */ /* 0x000fca0007ffe0ff */
[----:B------:R-:W-:-:S05]  /*1040*/  @P5 IMAD.IADD R14, R12, 0x1, -R23 ;  /* 0x000000010c0e5824 */ /* 0x000fca00078e0a17 */
[----:B------:R-:W-:Y:S01]  /*1050*/  @P5 IABS R22, R14 ;  /* 0x0000000e00165213 */ /* 0x000fe20000000000 */
[----:B------:R-:W-:-:S04]  /*1060*/  @P2 VIADD R14, R10, 0x2 ;  /* 0x000000020a0e2836 */ /* 0x000fc80000000000 */
[----:B0-----:R-:W-:Y:S02]  /*1070*/  @P2 IMAD.IADD R6, R14, 0x1, -R23 ;  /* 0x000000010e062824 */ /* 0x001fe400078e0a17 */
[----:B--2---:R-:W-:Y:S02]  /*1080*/  @P3 IMAD R25, R20, 0x2, R21 ;  /* 0x0000000214193824 */ /* 0x004fe400078e0215 */
[----:B------:R-:W-:Y:S02]  /*1090*/  @P0 VIADD R20, R10, 0x3 ;  /* 0x000000030a140836 */ /* 0x000fe40000000000 */
[----:B---3--:R-:W-:Y:S01]  /*10a0*/  @P5 IMAD R7, R22, 0x2, R13 ;  /* 0x0000000216075824 */ /* 0x008fe200078e020d */
[----:B-----5:R-:W-:Y:S02]  /*10b0*/  @P3 ISETP.GE.AND P4, PT, R25, R0, PT ;  /* 0x000000001900320c */ /* 0x020fe40003f86270 */
[----:B------:R-:W-:Y:S01]  /*10c0*/  @P2 IABS R22, R6 ;  /* 0x0000000600162213 */ /* 0x000fe20000000000 */
[----:B------:R-:W-:Y:S01]  /*10d0*/  @P0 IMAD.IADD R6, R20, 0x1, -R23 ;  /* 0x0000000114060824 */ /* 0x000fe200078e0a17 */
[----:B------:R-:W-:-:S02]  /*10e0*/  @P3 SEL R0, R21, R0, !P4 ;  /* 0x0000000015003207 */ /* 0x000fc40006000000 */
[C---:B------:R-:W-:Y:S01]  /*10f0*/  @P3 SEL R3, R10.reuse, R3, !P4 ;  /* 0x000000030a033207 */ /* 0x040fe20006000000 */
[----:B------:R-:W-:Y:S01]  /*1100*/  VIADD R10, R10, 0x4 ;  /* 0x000000040a0a7836 */ /* 0x000fe20000000000 */
[----:B------:R-:W-:Y:S01]  /*1110*/  @P5 ISETP.GE.AND P6, PT, R7, R0, PT ;  /* 0x000000000700520c */ /* 0x000fe20003fc6270 */
[----:B----4-:R-:W-:Y:S01]  /*1120*/  @P2 IMAD R7, R22, 0x2, R11 ;  /* 0x0000000216072824 */ /* 0x010fe200078e020b */
[----:B------:R-:W-:Y:S02]  /*1130*/  @P0 IABS R6, R6 ;  /* 0x0000000600060213 */ /* 0x000fe40000000000 */
[----:B------:R-:W-:Y:S02]  /*1140*/  @P5 SEL R0, R13, R0, !P6 ;  /* 0x000000000d005207 */ /* 0x000fe40007000000 */
[----:B------:R-:W-:Y:S02]  /*1150*/  ISETP.NE.AND P4, PT, R10, 0x1f4, PT ;  /* 0x000001f40a00780c */ /* 0x000fe40003f85270 */
[----:B------:R-:W-:Y:S01]  /*1160*/  @P2 ISETP.GE.AND P1, PT, R7, R0, PT ;  /* 0x000000000700220c */ /* 0x000fe20003f26270 */
[----:B------:R-:W-:Y:S01]  /*1170*/  @P0 IMAD R7, R6, 0x2, R15 ;  /* 0x0000000206070824 */ /* 0x000fe200078e020f */
[----:B------:R-:W-:-:S02]  /*1180*/  @P5 SEL R3, R12, R3, !P6 ;  /* 0x000000030c035207 */ /* 0x000fc40007000000 */
[----:B------:R-:W-:Y:S02]  /*1190*/  @P2 SEL R0, R11, R0, !P1 ;  /* 0x000000000b002207 */ /* 0x000fe40004800000 */
[----:B------:R-:W-:Y:S02]  /*11a0*/  @P2 SEL R3, R14, R3, !P1 ;  /* 0x000000030e032207 */ /* 0x000fe40004800000 */
[----:B------:R-:W-:-:S04]  /*11b0*/  @P0 ISETP.GE.AND P3, PT, R7, R0, PT ;  /* 0x000000000700020c */ /* 0x000fc80003f66270 */
[----:B------:R-:W-:Y:S02]  /*11c0*/  @P0 SEL R3, R20, R3, !P3 ;  /* 0x0000000314030207 */ /* 0x000fe40005800000 */
[----:B------:R-:W-:Y:S01]  /*11d0*/  @P0 SEL R0, R15, R0, !P3 ;  /* 0x000000000f000207 */ /* 0x000fe20005800000 */
[----:B------:R-:W-:Y:S06]  /*11e0*/  @P4 BRA `(.L_x_27) ;  /* 0xfffffffc004c4947 */ /* 0x000fec000383ffff */
[----:B------:R-:W-:Y:S05]  /*11f0*/  BSYNC.RECONVERGENT B1 ;  /* 0x0000000000017941 */ /* 0x000fea0003800200 */
.L_x_26:
[----:B------:R-:W-:-:S13]  /*1200*/  ISETP.NE.AND P0, PT, R3, R23, PT ;  /* 0x000000170300720c */ /* 0x000fda0003f05270 */
[----:B------:R-:W-:Y:S05]  /*1210*/  @!P0 BRA `(.L_x_21) ;  /* 0x0000000000e48947 */ /* 0x000fea0003800000 */
[----:B------:R-:W-:Y:S01]  /*1220*/  IADD3 R12, P0, PT, R3, R4, RZ ;  /* 0x00000004030c7210 */ /* 0x000fe20007f1e0ff */
[----:B------:R-:W0:Y:S01]  /*1230*/  LDC.64 R6, c[0x0][0x380] ;  /* 0x0000e000ff067b82 */ /* 0x000e220000000a00 */
[----:B------:R-:W-:Y:S01]  /*1240*/  IMAD R0, R19, 0x1f4, R3 ;  /* 0x000001f413007824 */ /* 0x000fe200078e0203 */
[----:B------:R-:W-:Y:S01]  /*1250*/  BSSY.RECONVERGENT B1, `(.L_x_28) ;  /* 0x0000034000017945 */ /* 0x000fe20003800200 */
[C---:B------:R-:W-:Y:S01]  /*1260*/  LEA.HI.X.SX32 R13, R3.reuse, R5, 0x1, P0 ;  /* 0x00000005030d7211 */ /* 0x040fe200000f0eff */
[----:B------:R-:W-:-:S04]  /*1270*/  IMAD.WIDE R10, R3, 0x4, R16 ;  /* 0x00000004030a7825 */ /* 0x000fc800078e0210 */
[----:B------:R1:W-:Y:S01]  /*1280*/  ST.E.U8 desc[UR36][R12.64], RZ ;  /* 0x000000ff0c007985 */ /* 0x0003e2000c101124 */
[----:B------:R-:W-:Y:S02]  /*1290*/  IMAD.MOV.U32 R3, RZ, RZ, RZ ;  /* 0x000000ffff037224 */ /* 0x000fe400078e00ff */
[----:B------:R-:W-:-:S07]  /*12a0*/  IMAD R0, R0, 0x1f4, RZ ;  /* 0x000001f400007824 */ /* 0x000fce00078e02ff */
.L_x_37:
[----:B-1----:R-:W-:-:S05]  /*12b0*/  IADD3 R13, PT, PT, R0, R3, RZ ;  /* 0x00000003000d7210 */ /* 0x002fca0007ffe0ff */
[----:B0--3--:R-:W-:-:S05]  /*12c0*/  IMAD.WIDE R12, R13, 0x4, R6 ;  /* 0x000000040d0c7825 */ /* 0x009fca00078e0206 */
[----:B--2---:R-:W2:Y:S01]  /*12d0*/  LDG.E R25, desc[UR36][R12.64] ;  /* 0x000000240c197981 */ /* 0x004ea2000c1e1900 */
[----:B------:R-:W-:Y:S01]  /*12e0*/  BSSY.RECONVERGENT B2, `(.L_x_29) ;  /* 0x0000009000027945 */ /* 0x000fe20003800200 */
[----:B------:R-:W-:Y:S01]  /*12f0*/  IMAD.WIDE.U32 R14, R3, 0x4, R16 ;  /* 0x00000004030e7825 */ /* 0x000fe200078e0010 */
[----:B--2---:R-:W-:-:S13]  /*1300*/  ISETP.NE.AND P0, PT, R25, 0x446535ff, PT ;  /* 0x446535ff1900780c */ /* 0x004fda0003f05270 */
[----:B------:R-:W-:Y:S05]  /*1310*/  @!P0 BRA `(.L_x_30) ;  /* 0x0000000000148947 */ /* 0x000fea0003800000 */
[----:B------:R-:W2:Y:S04]  /*1320*/  LD.E R20, desc[UR36][R10.64] ;  /* 0x000000240a147980 */ /* 0x000ea8000c101900 */
[----:B------:R-:W3:Y:S01]  /*1330*/  LD.E R21, desc[UR36][R14.64] ;  /* 0x000000240e157980 */ /* 0x000ee2000c101900 */
[----:B--2---:R-:W-:-:S05]  /*1340*/  IMAD.IADD R20, R25, 0x1, R20 ;  /* 0x0000000119147824 */ /* 0x004fca00078e0214 */
[----:B---3--:R-:W-:-:S13]  /*1350*/  ISETP.GE.AND P0, PT, R20, R21, PT ;  /* 0x000000151400720c */ /* 0x008fda0003f06270 */
[----:B------:R0:W-:Y:S02]  /*1360*/  @!P0 ST.E desc[UR36][R14.64], R20 ;  /* 0x000000140e008985 */ /* 0x0001e4000c101924 */
.L_x_30:
[----:B------:R-:W-:Y:S05]  /*1370*/  BSYNC.RECONVERGENT B2 ;  /* 0x0000000000027941 */ /* 0x000fea0003800200 */
.L_x_29:
[----:B------:R-:W2:Y:S01]  /*1380*/  LDG.E R25, desc[UR36][R12.64+0x4] ;  /* 0x000004240c197981 */ /* 0x000ea2000c1e1900 */
[----:B------:R-:W-:Y:S01]  /*1390*/  BSSY.RECONVERGENT B2, `(.L_x_31) ;  /* 0x0000008000027945 */ /* 0x000fe20003800200 */
[----:B--2---:R-:W-:-:S13]  /*13a0*/  ISETP.NE.AND P0, PT, R25, 0x446535ff, PT ;  /* 0x446535ff1900780c */ /* 0x004fda0003f05270 */
[----:B------:R-:W-:Y:S05]  /*13b0*/  @!P0 BRA `(.L_x_32) ;  /* 0x0000000000148947 */ /* 0x000fea0003800000 */
[----:B0-----:R-:W2:Y:S04]  /*13c0*/  LD.E R20, desc[UR36][R10.64] ;  /* 0x000000240a147980 */ /* 0x001ea8000c101900 */
[----:B------:R-:W3:Y:S01]  /*13d0*/  LD.E R21, desc[UR36][R14.64+0x4] ;  /* 0x000004240e157980 */ /* 0x000ee2000c101900 */
[----:B--2---:R-:W-:-:S05]  /*13e0*/  IMAD.IADD R20, R25, 0x1, R20 ;  /* 0x0000000119147824 */ /* 0x004fca00078e0214 */
[----:B---3--:R-:W-:-:S13]  /*13f0*/  ISETP.GE.AND P0, PT, R20, R21, PT ;  /* 0x000000151400720c */ /* 0x008fda0003f06270 */
[----:B------:R1:W-:Y:S02]  /*1400*/  @!P0 ST.E desc[UR36][R14.64+0x4], R20 ;  /* 0x000004140e008985 */ /* 0x0003e4000c101924 */
.L_x_32:
[----:B------:R-:W-:Y:S05]  /*1410*/  BSYNC.RECONVERGENT B2 ;  /* 0x0000000000027941 */ /* 0x000fea0003800200 */
.L_x_31:
[----:B------:R-:W2:Y:S01]  /*1420*/  LDG.E R25, desc[UR36][R12.64+0x8] ;  /* 0x000008240c197981 */ /* 0x000ea2000c1e1900 */
[----:B------:R-:W-:Y:S01]  /*1430*/  BSSY.RECONVERGENT B2, `(.L_x_33) ;  /* 0x0000008000027945 */ /* 0x000fe20003800200 */
[----:B--2---:R-:W-:-:S13]  /*1440*/  ISETP.NE.AND P0, PT, R25, 0x446535ff, PT ;  /* 0x446535ff1900780c */ /* 0x004fda0003f05270 */
[----:B------:R-:W-:Y:S05]  /*1450*/  @!P0 BRA `(.L_x_34) ;  /* 0x0000000000148947 */ /* 0x000fea0003800000 */
[----:B01----:R-:W2:Y:S04]  /*1460*/  LD.E R20, desc[UR36][R10.64] ;  /* 0x000000240a147980 */ /* 0x003ea8000c101900 */
[----:B------:R-:W3:Y:S01]  /*1470*/  LD.E R21, desc[UR36][R14.64+0x8] ;  /* 0x000008240e157980 */ /* 0x000ee2000c101900 */
[----:B--2---:R-:W-:-:S05]  /*1480*/  IMAD.IADD R20, R25, 0x1, R20 ;  /* 0x0000000119147824 */ /* 0x004fca00078e0214 */
[----:B---3--:R-:W-:-:S13]  /*1490*/  ISETP.GE.AND P0, PT, R20, R21, PT ;  /* 0x000000151400720c */ /* 0x008fda0003f06270 */
[----:B------:R2:W-:Y:S02]  /*14a0*/  @!P0 ST.E desc[UR36][R14.64+0x8], R20 ;  /* 0x000008140e008985 */ /* 0x0005e4000c101924 */
.L_x_34:
[----:B------:R-:W-:Y:S05]  /*14b0*/  BSYNC.RECONVERGENT B2 ;  /* 0x0000000000027941 */ /* 0x000fea0003800200 */
.L_x_33:
[----:B------:R-:W3:Y:S01]  /*14c0*/  LDG.E R21, desc[UR36][R12.64+0xc] ;  /* 0x00000c240c157981 */ /* 0x000ee2000c1e1900 */
[----:B------:R-:W-:Y:S01]  /*14d0*/  VIADD R3, R3, 0x4 ;  /* 0x0000000403037836 */ /* 0x000fe20000000000 */
[----:B------:R-:W-:Y:S04]  /*14e0*/  BSSY.RECONVERGENT B2, `(.L_x_35) ;  /* 0x0000009000027945 */ /* 0x000fe80003800200 */
[----:B------:R-:W-:Y:S02]  /*14f0*/  ISETP.NE.AND P1, PT, R3, 0x1f4, PT ;  /* 0x000001f40300780c */ /* 0x000fe40003f25270 */
[----:B---3--:R-:W-:-:S13]  /*1500*/  ISETP.NE.AND P0, PT, R21, 0x446535ff, PT ;  /* 0x446535ff1500780c */ /* 0x008fda0003f05270 */
[----:B------:R-:W-:Y:S05]  /*1510*/  @!P0 BRA `(.L_x_36) ;  /* 0x0000000000148947 */ /* 0x000fea0003800000 */
[----:B------:R-:W3:Y:S04]  /*1520*/  LD.E R12, desc[UR36][R10.64] ;  /* 0x000000240a0c7980 */ /* 0x000ee8000c101900 */
[----:B------:R-:W4:Y:S01]  /*1530*/  LD.E R13, desc[UR36][R14.64+0xc] ;  /* 0x00000c240e0d7980 */ /* 0x000f22000c101900 */
[----:B---3--:R-:W-:-:S05]  /*1540*/  IMAD.IADD R12, R21, 0x1, R12 ;  /* 0x00000001150c7824 */ /* 0x008fca00078e020c */
[----:B----4-:R-:W-:-:S13]  /*1550*/  ISETP.GE.AND P0, PT, R12, R13, PT ;  /* 0x0000000d0c00720c */ /* 0x010fda0003f06270 */
[----:B------:R3:W-:Y:S02]  /*1560*/  @!P0 ST.E desc[UR36][R14.64+0xc], R12 ;  /* 0x00000c0c0e008985 */ /* 0x0007e4000c101924 */
.L_x_36:
[----:B------:R-:W-:Y:S05]  /*1570*/  BSYNC.RECONVERGENT B2 ;  /* 0x0000000000027941 */ /* 0x000fea0003800200 */
.L_x_35:
[----:B------:R-:W-:Y:S05]  /*1580*/  @P1 BRA `(.L_x_37) ;  /* 0xfffffffc00481947 */ /* 0x000fea000383ffff */
[----:B------:R-:W-:Y:S05]  /*1590*/  BSYNC.RECONVERGENT B1 ;  /* 0x0000000000017941 */ /* 0x000fea0003800200 */
.L_x_28:
[----:B------:R-:W-:Y:S05]  /*15a0*/  BRA `(.L_x_38) ;  /* 0xfffffff400747947 */ /* 0x000fea000383ffff */
.L_x_21:
[----:B------:R-:W-:Y:S05]  /*15b0*/  BSYNC.RECONVERGENT B0 ;  /* 0x0000000000007941 */ /* 0x000fea0003800200 */
.L_x_18:
[----:B------:R-:W-:Y:S02]  /*15c0*/  IMAD.MOV.U32 R3, RZ, RZ, 0x1 ;  /* 0x00000001ff037424 */ /* 0x000fe400078e00ff */
[----:B------:R-:W-:Y:S01]  /*15d0*/  IMAD.WIDE R16, R23, 0x4, R16 ;  /* 0x0000000417107825 */ /* 0x000fe200078e0210 */
[----:B------:R-:W-:Y:S01]  /*15e0*/  MOV R0, 0x0 ;  /* 0x0000000000007802 */ /* 0x000fe20000000f00 */
[----:B------:R-:W0:Y:S01]  /*15f0*/  LDCU.64 UR4, c[0x4][0x10] ;  /* 0x01000200ff0477ac */ /* 0x000e220008000a00 */
[----:B------:R1:W-:Y:S04]  /*1600*/  STG.E.U8 desc[UR36][R8.64], R3 ;  /* 0x0000000308007986 */ /* 0x0003e8000c101124 */
[----:B------:R-:W2:Y:S01]  /*1610*/  LD.E R16, desc[UR36][R16.64] ;  /* 0x0000002410107980 */ /* 0x000ea2000c101900 */
[----:B------:R1:W3:Y:S01]  /*1620*/  LDC.64 R10, c[0x4][R0] ;  /* 0x01000000000a7b82 */ /* 0x0002e20000000a00 */
[----:B------:R-:W-:-:S02]  /*1630*/  IMAD.MOV.U32 R6, RZ, RZ, R2 ;  /* 0x000000ffff067224 */ /* 0x000fc400078e0002 */
[----:B------:R-:W-:Y:S02]  /*1640*/  IMAD.MOV.U32 R7, RZ, RZ, R18 ;  /* 0x000000ffff077224 */ /* 0x000fe400078e0012 */
[----:B0-----:R-:W-:Y:S02]  /*1650*/  IMAD.U32 R4, RZ, RZ, UR4 ;  /* 0x00000004ff047e24 */ /* 0x001fe4000f8e00ff */
[----:B------:R-:W-:Y:S01]  /*1660*/  IMAD.U32 R5, RZ, RZ, UR5 ;  /* 0x00000005ff057e24 */ /* 0x000fe2000f8e00ff */
[----:B--23--:R1:W-:Y:S06]  /*1670*/  STL [R1], R16 ;  /* 0x0000001001007387 */ /* 0x00c3ec0000100800 */
[----:B------:R-:W-:-:S07]  /*1680*/  LEPC R20, `(.L_x_39) ;  /* 0x000000001014794e */ /* 0x000fce0000000000 */
[----:B-1----:R-:W-:Y:S05]  /*1690*/  CALL.ABS.NOINC R10 ;  /* 0x000000000a007343 */ /* 0x002fea0003c00000 */
.L_x_39:
[----:B------:R-:W-:Y:S05]  /*16a0*/  EXIT ;  /* 0x000000000000794d */ /* 0x000fea0003800000 */
.L_x_40:
[----:B------:R-:W-:-:S00]  /*16b0*/  BRA `(.L_x_40) ;  /* 0xfffffffc00fc7947 */ /* 0x000fc0000383ffff */
[----:B------:R-:W-:-:S00]  /*16c0*/  NOP ;  /* 0x0000000000007918 */ /* 0x000fc00000000000 */
        /* <DEDUP_REMOVED lines=11> */
.L_x_164:


//--------------------- .text._Z1dPiS_S_Pb        --------------------------
	.section	.text._Z1dPiS_S_Pb,"ax",@progbits
	.align	128
        .global         _Z1dPiS_S_Pb
        .type           _Z1dPiS_S_Pb,@function
        .size           _Z1dPiS_S_Pb,(.L_x_165 - _Z1dPiS_S_Pb)
        .other          _Z1dPiS_S_Pb,@"STO_CUDA_ENTRY STV_DEFAULT"
_Z1dPiS_S_Pb:
.text._Z1dPiS_S_Pb:
        /* <DEDUP_REMOVED lines=26> */
.L_x_41:
        /* <DEDUP_REMOVED lines=12> */
.L_x_45:
        /* <DEDUP_REMOVED lines=27> */
.L_x_44:
        /* <DEDUP_REMOVED lines=18> */
.L_x_47:
[----:B------:R-:W-:Y:S05]  /*0530*/  BSYNC.RECONVERGENT B1 ;  /* 0x0000000000017941 */ /* 0x000fea0003800200 */
.L_x_46:
[----:B------:R-:W-:-:S13]  /*0540*/  ISETP.NE.OR P0, PT, R27, 0x1f4, P0 ;  /* 0x000001f41b00780c */ /* 0x000fda0000705670 */
[----:B------:R-:W-:Y:S05]  /*0550*/  @!P0 BRA `(.L_x_48) ;  /* 0x0000000000248947 */ /* 0x000fea0003800000 */
.L_x_43:
[----:B01----:R-:W-:-:S07]  /*0560*/  IMAD.MOV.U32 R3, RZ, RZ, 0x446535ff ;  /* 0x446535ffff037424 */ /* 0x003fce00078e00ff */
.L_x_49:
        /* <DEDUP_REMOVED lines=8> */
.L_x_48:
[----:B------:R-:W-:Y:S05]  /*05f0*/  BSYNC.RECONVERGENT B0 ;  /* 0x0000000000007941 */ /* 0x000fea0003800200 */
.L_x_42:
        /* <DEDUP_REMOVED lines=9> */
.L_x_50:
        /* <DEDUP_REMOVED lines=9> */
.L_x_54:
[CC--:B0-----:R-:W-:Y:S01]  /*0720*/  IADD3 R6, P1, PT, R25.reuse, R4.reuse, RZ ;  /* 0x0000000419067210 */ /* 0x0c1fe20007f3e0ff */
[C---:B------:R-:W-:Y:S02]  /*0730*/  VIADD R9, R25.reuse, 0x4 ;  /* 0x0000000419097836 */ /* 0x040fe40000000000 */
[----:B------:R-:W-:Y:S02]  /*0740*/  VIADD R11, R25, 0x8 ;  /* 0x00000008190b7836 */ /* 0x000fe40000000000 */
[--C-:B------:R-:W-:Y:S01]  /*0750*/  IMAD.X R7, RZ, RZ, R5.reuse, P1 ;  /* 0x000000ffff077224 */ /* 0x100fe200008e0605 */
[-C--:B------:R-:W-:Y:S01]  /*0760*/  IADD3 R8, P1, PT, R9, R4.reuse, RZ ;  /* 0x0000000409087210 */ /* 0x080fe20007f3e0ff */
[----:B------:R-:W-:Y:S01]  /*0770*/  VIADD R13, R25, 0xc ;  /* 0x0000000c190d7836 */ /* 0x000fe20000000000 */
[-C--:B------:R-:W-:Y:S01]  /*0780*/  IADD3 R10, P2, PT, R11, R4.reuse, RZ ;  /* 0x000000040b0a7210 */ /* 0x080fe20007f5e0ff */
[----:B------:R-:W-:Y:S02]  /*0790*/  IMAD.MOV.U32 R3, RZ, RZ, 0x1 ;  /* 0x00000001ff037424 */ /* 0x000fe400078e00ff */
[--C-:B------:R-:W-:Y:S01]  /*07a0*/  IMAD.X R9, RZ, RZ, R5.reuse, P1 ;  /* 0x000000ffff097224 */ /* 0x100fe200008e0605 */
[----:B------:R-:W-:Y:S01]  /*07b0*/  IADD3 R12, P1, PT, R13, R4, RZ ;  /* 0x000000040d0c7210 */ /* 0x000fe20007f3e0ff */
[----:B------:R-:W-:Y:S01]  /*07c0*/  IMAD.X R11, RZ, RZ, R5, P2 ;  /* 0x000000ffff0b7224 */ /* 0x000fe200010e0605 */
[----:B------:R0:W-:Y:S01]  /*07d0*/  ST.E.U8 desc[UR36][R6.64], R3 ;  /* 0x0000000306007985 */ /* 0x0001e2000c101124 */
[----:B------:R-:W-:-:S02]  /*07e0*/  VIADD R25, R25, 0x10 ;  /* 0x0000001019197836 */ /* 0x000fc40000000000 */
[----:B------:R-:W-:Y:S01]  /*07f0*/  IMAD.X R13, RZ, RZ, R5, P1 ;  /* 0x000000ffff0d7224 */ /* 0x000fe200008e0605 */
[----:B------:R0:W-:Y:S02]  /*0800*/  ST.E.U8 desc[UR36][R6.64+0x1], R3 ;  /* 0x0000010306007985 */ /* 0x0001e4000c101124 */
[----:B------:R-:W-:Y:S02]  /*0810*/  ISETP.GE.AND P1, PT, R25, 0x1e8, PT ;  /* 0x000001e81900780c */ /* 0x000fe40003f26270 */
        /* <DEDUP_REMOVED lines=16> */
.L_x_53:
        /* <DEDUP_REMOVED lines=20> */
.L_x_56:
[----:B------:R-:W-:Y:S05]  /*0a60*/  BSYNC.RECONVERGENT B1 ;  /* 0x0000000000017941 */ /* 0x000fea0003800200 */
.L_x_55:
[----:B------:R-:W-:-:S13]  /*0a70*/  ISETP.NE.OR P0, PT, R25, 0x1f4, P0 ;  /* 0x000001f41900780c */ /* 0x000fda0000705670 */
[----:B------:R-:W-:Y:S05]  /*0a80*/  @!P0 BRA `(.L_x_57) ;  /* 0x0000000000288947 */ /* 0x000fea0003800000 */
.L_x_52:
[----:B01----:R-:W-:-:S07]  /*0a90*/  HFMA2 R3, -RZ, RZ, 0, 5.9604644775390625e-08 ;  /* 0x00000001ff037431 */ /* 0x003fce00000001ff */
.L_x_58:
        /* <DEDUP_REMOVED lines=9> */
.L_x_57:
[----:B------:R-:W-:Y:S05]  /*0b30*/  BSYNC.RECONVERGENT B0 ;  /* 0x0000000000007941 */ /* 0x000fea0003800200 */
.L_x_51:
[----:B------:R-:W0:Y:S01]  /*0b40*/  LDCU.64 UR4, c[0x0][0x398] ;  /* 0x00007300ff0477ac */ /* 0x000e220008000a00 */
[----:B------:R-:W-:Y:S01]  /*0b50*/  BSSY.RECONVERGENT B0, `(.L_x_59) ;  /* 0x000009d000007945 */ /* 0x000fe20003800200 */
[----:B01----:R-:W-:-:S04]  /*0b60*/  IADD3 R8, P0, PT, R19, UR4, RZ ;  /* 0x0000000413087c10 */ /* 0x003fc8000ff1e0ff */
[----:B------:R-:W-:-:S09]  /*0b70*/  LEA.HI.X.SX32 R9, R19, UR5, 0x1, P0 ;  /* 0x0000000513097c11 */ /* 0x000fd200080f0eff */
.L_x_79:
[----:B---3--:R-:W3:Y:S01]  /*0b80*/  LD.E.U8 R0, desc[UR36][R4.64] ;  /* 0x0000002404007980 */ /* 0x008ee2000c101100 */
[----:B------:R-:W-:Y:S01]  /*0b90*/  BSSY.RELIABLE B6, `(.L_x_60) ;  /* 0x0000018000067945 */ /* 0x000fe20003800100 */
[----:B---3--:R-:W-:-:S13]  /*0ba0*/  ISETP.NE.AND P0, PT, R0, RZ, PT ;  /* 0x000000ff0000720c */ /* 0x008fda0003f05270 */
[----:B012---:R-:W-:Y:S05]  /*0bb0*/  @P0 BRA `(.L_x_61) ;  /* 0x0000000000540947 */ /* 0x007fea0003800000 */
[----:B--2---:R-:W-:Y:S02]  /*0bc0*/  IMAD.MOV.U32 R3, RZ, RZ, RZ ;  /* 0x000000ffff037224 */ /* 0x004fe400078e00ff */
[----:B------:R-:W-:Y:S02]  /*0bd0*/  IMAD.MOV.U32 R6, RZ, RZ, R4 ;  /* 0x000000ffff067224 */ /* 0x000fe400078e0004 */
[----:B------:R-:W-:-:S07]  /*0be0*/  IMAD.MOV.U32 R7, RZ, RZ, R5 ;  /* 0x000000ffff077224 */ /* 0x000fce00078e0005 */
.L_x_63:
        /* <DEDUP_REMOVED lines=13> */
[----:B------:R-:W-:-:S05]  /*0cc0*/  IADD3 R6, P0, PT, R3, R4, RZ ;  /* 0x0000000403067210 */ /* 0x000fca0007f1e0ff */
[----:B------:R-:W-:-:S05]  /*0cd0*/  IMAD.X R7, RZ, RZ, R5, P0 ;  /* 0x000000ffff077224 */ /* 0x000fca00000e0605 */
[----:B------:R-:W2:Y:S02]  /*0ce0*/  LD.E.U8 R0, desc[UR36][R6.64] ;  /* 0x0000002406007980 */ /* 0x000ea4000c101100 */
[----:B--2---:R-:W-:-:S13]  /*0cf0*/  ISETP.NE.AND P0, PT, R0, RZ, PT ;  /* 0x000000ff0000720c */ /* 0x004fda0003f05270 */
[----:B------:R-:W-:Y:S05]  /*0d00*/  @!P0 BRA `(.L_x_63) ;  /* 0xfffffffc00b88947 */ /* 0x000fea000383ffff */
.L_x_61:
[----:B------:R-:W-:Y:S05]  /*0d10*/  BSYNC.RELIABLE B6 ;  /* 0x0000000000067941 */ /* 0x000fea0003800100 */
.L_x_60:
[----:B------:R-:W3:Y:S02]  /*0d20*/  LDG.E.U8 R0, desc[UR36][R8.64] ;  /* 0x0000002408007981 */ /* 0x000ee4000c1e1100 */
[----:B---3--:R-:W-:-:S13]  /*0d30*/  ISETP.NE.AND P0, PT, R0, RZ, PT ;  /* 0x000000ff0000720c */ /* 0x008fda0003f05270 */
[----:B------:R-:W-:Y:S05]  /*0d40*/  @P0 EXIT ;  /* 0x000000000000094d */ /* 0x000fea0003800000 */
[----:B------:R-:W-:Y:S01]  /*0d50*/  BSSY.RECONVERGENT B1, `(.L_x_64) ;  /* 0x0000018000017945 */ /* 0x000fe20003800200 */
[----:B------:R-:W-:-:S07]  /*0d60*/  IMAD.MOV.U32 R11, RZ, RZ, RZ ;  /* 0x000000ffff0b7224 */ /* 0x000fce00078e00ff */
.L_x_66:
        /* <DEDUP_REMOVED lines=22> */
.L_x_65:
[----:B------:R-:W-:Y:S05]  /*0ed0*/  BSYNC.RECONVERGENT B1 ;  /* 0x0000000000017941 */ /* 0x000fea0003800200 */
.L_x_64:
[----:B------:R-:W-:-:S05]  /*0ee0*/  IMAD.WIDE R6, R3, 0x4, R16 ;  /* 0x0000000403067825 */ /* 0x000fca00078e0210 */
[----:B------:R0:W5:Y:S01]  /*0ef0*/  LD.E R0, desc[UR36][R6.64] ;  /* 0x0000002406007980 */ /* 0x000162000c101900 */
[----:B------:R-:W-:Y:S01]  /*0f00*/  BSSY.RECONVERGENT B1, `(.L_x_67) ;  /* 0x0000026000017945 */ /* 0x000fe20003800200 */
[----:B------:R-:W-:-:S07]  /*0f10*/  IMAD.MOV.U32 R13, RZ, RZ, RZ ;  /* 0x000000ffff0d7224 */ /* 0x000fce00078e00ff */
.L_x_68:
[----:B0-----:R-:W-:-:S05]  /*0f20*/  IADD3 R6, P0, PT, R13, R4, RZ ;  /* 0x000000040d067210 */ /* 0x001fca0007f1e0ff */
[----:B------:R-:W-:-:S05]  /*0f30*/  IMAD.X R7, RZ, RZ, R5, P0 ;  /* 0x000000ffff077224 */ /* 0x000fca00000e0605 */
[----:B------:R-:W2:Y:S04]  /*0f40*/  LD.E.U8 R11, desc[UR36][R6.64] ;  /* 0x00000024060b7980 */ /* 0x000ea8000c101100 */
[----:B------:R-:W3:Y:S04]  /*0f50*/  LD.E.U8 R10, desc[UR36][R6.64+0x1] ;  /* 0x00000124060a7980 */ /* 0x000ee8000c101100 */
[----:B------:R-:W4:Y:S01]  /*0f60*/  LD.E.U8 R12, desc[UR36][R6.64+0x2] ;  /* 0x00000224060c7980 */ /* 0x000f22000c101100 */
[----:B--2---:R-:W-:Y:S02]  /*0f70*/  ISETP.NE.AND P5, PT, R11, RZ, PT ;  /* 0x000000ff0b00720c */ /* 0x004fe40003fa5270 */
[----:B---3--:R-:W-:Y:S01]  /*0f80*/  ISETP.NE.AND P2, PT, R10, RZ, PT ;  /* 0x000000ff0a00720c */ /* 0x008fe20003f45270 */
[----:B------:R-:W-:Y:S01]  /*0f90*/  IMAD.WIDE.U32 R10, R13, 0x4, R16 ;  /* 0x000000040d0a7825 */ /* 0x000fe200078e0010 */
[----:B----4-:R-:W-:-:S02]  /*0fa0*/  ISETP.NE.AND P3, PT, R12, RZ, PT ;  /* 0x000000ff0c00720c */ /* 0x010fc40003f65270 */
[----:B------:R-:W2:Y:S07]  /*0fb0*/  LD.E.U8 R12, desc[UR36][R6.64+0x3] ;  /* 0x00000324060c7980 */ /* 0x000eae000c101100 */
[----:B------:R-:W3:Y:S04]  /*0fc0*/  @P5 LD.E R15, desc[UR36][R10.64] ;  /* 0x000000240a0f5980 */ /* 0x000ee8000c101900 */
[----:B------:R-:W4:Y:S04]  /*0fd0*/  @P2 LD.E R21, desc[UR36][R10.64+0x4] ;  /* 0x000004240a152980 */ /* 0x000f28000c101900 */
[----:B------:R-:W2:Y:S01]  /*0fe0*/  @P3 LD.E R25, desc[UR36][R10.64+0x8] ;  /* 0x000008240a193980 */ /* 0x000ea2000c101900 */
[----:B------:R-:W-:-:S02]  /*0ff0*/  PLOP3.LUT P1, PT, PT, PT, PT, 0x80, 0x8 ;  /* 0x000000000008781c */ /* 0x000fc40003f2f070 */
[----:B---3-5:R-:W-:Y:S02]  /*1000*/  @P5 ISETP.GE.AND P6, PT, R15, R0, PT ;  /* 0x000000000f00520c */ /* 0x028fe40003fc6270 */
[----:B------:R-:W-:-:S04]  /*1010*/  @P5 VIMNMX R0, PT, PT, R0, R15, PT ;  /* 0x0000000f00005248 */ /* 0x000fc80003fe0100 */
[----:B----4-:R-:W-:Y:S02]  /*1020*/  @P2 ISETP.GE.AND P0, PT, R21, R0, PT ;  /* 0x000000001500220c */ /* 0x010fe40003f06270 */
[----:B------:R-:W-:Y:S02]  /*1030*/  @P2 VIMNMX R0, PT, PT, R0, R21, PT ;  /* 0x0000001500002248 */ /* 0x000fe40003fe0100 */
[----:B------:R-:W-:Y:S02]  /*1040*/  @P2 PLOP3.LUT P1, PT, P0, PT, PT, 0x80, 0x8 ;  /* 0x000000000008281c */ /* 0x000fe4000072f070 */
[----:B--2---:R-:W-:Y:S02]  /*1050*/  @P3 ISETP.GE.AND P4, PT, R25, R0, PT ;  /* 0x000000001900320c */ /* 0x004fe40003f86270 */
[----:B------:R-:W-:Y:S02]  /*1060*/  PLOP3.LUT P0, PT, PT, PT, PT, 0x80, 0x8 ;  /* 0x000000000008781c */ /* 0x000fe40003f0f070 */
[----:B------:R-:W-:-:S02]  /*1070*/  @P3 PLOP3.LUT P0, PT, P4, PT, PT, 0x80, 0x8 ;  /* 0x000000000008381c */ /* 0x000fc4000270f070 */
[----:B------:R-:W-:-:S13]  /*1080*/  ISETP.NE.AND P4, PT, R12, RZ, PT ;  /* 0x000000ff0c00720c */ /* 0x000fda0003f85270 */
[----:B------:R-:W2:Y:S01]  /*1090*/  @P4 LD.E R11, desc[UR36][R10.64+0xc] ;  /* 0x00000c240a0b4980 */ /* 0x000ea2000c101900 */
[----:B------:R-:W-:Y:S02]  /*10a0*/  @P3 VIMNMX R0, PT, PT, R0, R25, PT ;  /* 0x0000001900003248 */ /* 0x000fe40003fe0100 */
[C---:B------:R-:W-:Y:S02]  /*10b0*/  @P5 SEL R3, R13.reuse, R3, !P6 ;  /* 0x000000030d035207 */ /* 0x040fe40007000000 */
[C---:B------:R-:W-:Y:S02]  /*10c0*/  @!P1 IADD3 R3, PT, PT, R13.reuse, 0x1, RZ ;  /* 0x000000010d039810 */ /* 0x040fe40007ffe0ff */
[----:B------:R-:W-:Y:S01]  /*10d0*/  PLOP3.LUT P1, PT, PT, PT, PT, 0x80, 0x8 ;  /* 0x000000000008781c */ /* 0x000fe20003f2f070 */
[----:B------:R-:W-:Y:S01]  /*10e0*/  @!P0 VIADD R3, R13, 0x2 ;  /* 0x000000020d038836 */ /* 0x000fe20000000000 */
[----:B--2---:R-:W-:-:S04]  /*10f0*/  @P4 ISETP.GE.AND P5, PT, R11, R0, PT ;  /* 0x000000000b00420c */ /* 0x004fc80003fa6270 */
[----:B------:R-:W-:-:S13]  /*1100*/  @P4 PLOP3.LUT P1, PT, P5, PT, PT, 0x80, 0x8 ;  /* 0x000000000008481c */ /* 0x000fda0002f2f070 */
[C---:B------:R-:W-:Y:S02]  /*1110*/  @!P1 VIADD R3, R13.reuse, 0x3 ;  /* 0x000000030d039836 */ /* 0x040fe40000000000 */
[----:B------:R-:W-:-:S05]  /*1120*/  VIADD R13, R13, 0x4 ;  /* 0x000000040d0d7836 */ /* 0x000fca0000000000 */
[----:B------:R-:W-:Y:S02]  /*1130*/  ISETP.NE.AND P0, PT, R13, 0x1f4, PT ;  /* 0x000001f40d00780c */ /* 0x000fe40003f05270 */
[----:B------:R-:W-:-:S11]  /*1140*/  @P4 VIMNMX R0, PT, PT, R0, R11, PT ;  /* 0x0000000b00004248 */ /* 0x000fd60003fe0100 */
[----:B------:R-:W-:Y:S05]  /*1150*/  @P0 BRA `(.L_x_68) ;  /* 0xfffffffc00700947 */ /* 0x000fea000383ffff */
[----:B------:R-:W-:Y:S05]  /*1160*/  BSYNC.RECONVERGENT B1 ;  /* 0x0000000000017941 */ /* 0x000fea0003800200 */
.L_x_67:
        /* <DEDUP_REMOVED lines=11> */
.L_x_78:
[----:B-1----:R-:W-:-:S04]  /*1220*/  IMAD.IADD R13, R0, 0x1, R3 ;  /* 0x00000001000d7824 */ /* 0x002fc800078e0203 */
        /* <DEDUP_REMOVED lines=11> */
.L_x_71:
[----:B------:R-:W-:Y:S05]  /*12e0*/  BSYNC.RECONVERGENT B2 ;  /* 0x0000000000027941 */ /* 0x000fea0003800200 */
.L_x_70:
        /* <DEDUP_REMOVED lines=9> */
.L_x_73:
[----:B------:R-:W-:Y:S05]  /*1380*/  BSYNC.RECONVERGENT B2 ;  /* 0x0000000000027941 */ /* 0x000fea0003800200 */
.L_x_72:
        /* <DEDUP_REMOVED lines=9> */
.L_x_75:
[----:B------:R-:W-:Y:S05]  /*1420*/  BSYNC.RECONVERGENT B2 ;  /* 0x0000000000027941 */ /* 0x000fea0003800200 */
.L_x_74:
        /* <DEDUP_REMOVED lines=11> */
.L_x_77:
[----:B------:R-:W-:Y:S05]  /*14e0*/  BSYNC.RECONVERGENT B2 ;  /* 0x0000000000027941 */ /* 0x000fea0003800200 */
.L_x_76:
[----:B------:R-:W-:Y:S05]  /*14f0*/  @P1 BRA `(.L_x_78) ;  /* 0xfffffffc00481947 */ /* 0x000fea000383ffff */
[----:B------:R-:W-:Y:S05]  /*1500*/  BSYNC.RECONVERGENT B1 ;  /* 0x0000000000017941 */ /* 0x000fea0003800200 */
.L_x_69:
[----:B------:R-:W-:Y:S05]  /*1510*/  BRA `(.L_x_79) ;  /* 0xfffffff400987947 */ /* 0x000fea000383ffff */
.L_x_62:
[----:B------:R-:W-:Y:S05]  /*1520*/  BSYNC.RECONVERGENT B0 ;  /* 0x0000000000007941 */ /* 0x000fea0003800200 */
.L_x_59:
        /* <DEDUP_REMOVED lines=14> */
.L_x_80:
[----:B------:R-:W-:Y:S05]  /*1610*/  EXIT ;  /* 0x000000000000794d */ /* 0x000fea0003800000 */
.L_x_81:
        /* <DEDUP_REMOVED lines=14> */
.L_x_165:


//--------------------- .text._Z8pathfindPiS_S_Pb --------------------------
	.section	.text._Z8pathfindPiS_S_Pb,"ax",@progbits
	.align	128
        .global         _Z8pathfindPiS_S_Pb
        .type           _Z8pathfindPiS_S_Pb,@function
        .size           _Z8pathfindPiS_S_Pb,(.L_x_166 - _Z8pathfindPiS_S_Pb)
        .other          _Z8pathfindPiS_S_Pb,@"STO_CUDA_ENTRY STV_DEFAULT"
_Z8pathfindPiS_S_Pb:
.text._Z8pathfindPiS_S_Pb:
        /* <DEDUP_REMOVED lines=12> */
[C---:B------:R-:W-:Y:S01]  /*00c0*/  LOP3.LUT R3, R0.reuse, 0x1, RZ, 0xc0, !PT ;  /* 0x0000000100037812 */ /* 0x040fe200078ec0ff */
[----:B------:R-:W0:Y:S01]  /*00d0*/  LDCU.64 UR36, c[0x0][0x358] ;  /* 0x00006b00ff2477ac */ /* 0x000e220008000a00 */
[----:B------:R-:W-:Y:S02]  /*00e0*/  LEA.HI R19, R0, R0, RZ, 0x1 ;  /* 0x0000000000137211 */ /* 0x000fe400078f08ff */
[----:B------:R-:W-:Y:S02]  /*00f0*/  ISETP.NE.U32.AND P0, PT, R3, 0x1, PT ;  /* 0x000000010300780c */ /* 0x000fe40003f05070 */
[----:B------:R-:W-:-:S11]  /*0100*/  SHF.R.S32.HI R19, RZ, 0x1, R19 ;  /* 0x00000001ff137819 */ /* 0x000fd60000011413 */
[----:B------:R-:W-:Y:S05]  /*0110*/  @!P0 BRA `(.L_x_82) ;  /* 0x0000001400788947 */ /* 0x000fea0003800000 */
[----:B------:R-:W1:Y:S08]  /*0120*/  LDC.64 R6, c[0x0][0x390] ;  /* 0x0000e400ff067b82 */ /* 0x000e700000000a00 */
[----:B------:R-:W2:Y:S01]  /*0130*/  LDC.64 R8, c[0x0][0x388] ;  /* 0x0000e200ff087b82 */ /* 0x000ea20000000a00 */
[----:B-1----:R-:W-:-:S05]  /*0140*/  IMAD.WIDE R6, R19, 0x4, R6 ;  /* 0x0000000413067825 */ /* 0x002fca00078e0206 */
[----:B0-----:R0:W5:Y:S01]  /*0150*/  LDG.E R25, desc[UR36][R6.64] ;  /* 0x0000002406197981 */ /* 0x001162000c1e1900 */
        /* <DEDUP_REMOVED lines=9> */
.L_x_83:
        /* <DEDUP_REMOVED lines=12> */
.L_x_87:
        /* <DEDUP_REMOVED lines=27> */
.L_x_86:
        /* <DEDUP_REMOVED lines=18> */
.L_x_89:
[----:B------:R-:W-:Y:S05]  /*0580*/  BSYNC.RECONVERGENT B1 ;  /* 0x0000000000017941 */ /* 0x000fea0003800200 */
.L_x_88:
[----:B------:R-:W-:-:S13]  /*0590*/  ISETP.NE.OR P0, PT, R27, 0x1f4, P0 ;  /* 0x000001f41b00780c */ /* 0x000fda0000705670 */
[----:B------:R-:W-:Y:S05]  /*05a0*/  @!P0 BRA `(.L_x_90) ;  /* 0x0000000000248947 */ /* 0x000fea0003800000 */
.L_x_85:
[----:B01----:R-:W-:-:S07]  /*05b0*/  IMAD.MOV.U32 R3, RZ, RZ, 0x446535ff ;  /* 0x446535ffff037424 */ /* 0x003fce00078e00ff */
.L_x_91:
        /* <DEDUP_REMOVED lines=8> */
.L_x_90:
[----:B------:R-:W-:Y:S05]  /*0640*/  BSYNC.RECONVERGENT B0 ;  /* 0x0000000000007941 */ /* 0x000fea0003800200 */
.L_x_84:
        /* <DEDUP_REMOVED lines=9> */
.L_x_92:
        /* <DEDUP_REMOVED lines=9> */
.L_x_96:
        /* <DEDUP_REMOVED lines=32> */
.L_x_95:
        /* <DEDUP_REMOVED lines=20> */
.L_x_98:
[----:B------:R-:W-:Y:S05]  /*0ab0*/  BSYNC.RECONVERGENT B1 ;  /* 0x0000000000017941 */ /* 0x000fea0003800200 */
.L_x_97:
[----:B------:R-:W-:-:S13]  /*0ac0*/  ISETP.NE.OR P0, PT, R25, 0x1f4, P0 ;  /* 0x000001f41900780c */ /* 0x000fda0000705670 */
[----:B------:R-:W-:Y:S05]  /*0ad0*/  @!P0 BRA `(.L_x_99) ;  /* 0x0000000000288947 */ /* 0x000fea0003800000 */
.L_x_94:
[----:B01----:R-:W-:-:S07]  /*0ae0*/  IMAD.MOV.U32 R3, RZ, RZ, 0x1 ;  /* 0x00000001ff037424 */ /* 0x003fce00078e00ff */
.L_x_100:
        /* <DEDUP_REMOVED lines=9> */
.L_x_99:
[----:B------:R-:W-:Y:S05]  /*0b80*/  BSYNC.RECONVERGENT B0 ;  /* 0x0000000000007941 */ /* 0x000fea0003800200 */
.L_x_93:
[----:B------:R-:W0:Y:S01]  /*0b90*/  LDCU.64 UR4, c[0x0][0x398] ;  /* 0x00007300ff0477ac */ /* 0x000e220008000a00 */
[----:B------:R-:W-:Y:S01]  /*0ba0*/  BSSY.RECONVERGENT B0, `(.L_x_101) ;  /* 0x00000a6000007945 */ /* 0x000fe20003800200 */
[----:B01----:R-:W-:-:S04]  /*0bb0*/  IADD3 R8, P0, PT, R19, UR4, RZ ;  /* 0x0000000413087c10 */ /* 0x003fc8000ff1e0ff */
[----:B------:R-:W-:-:S09]  /*0bc0*/  LEA.HI.X.SX32 R9, R19, UR5, 0x1, P0 ;  /* 0x0000000513097c11 */ /* 0x000fd200080f0eff */
.L_x_121:
[----:B---3--:R-:W3:Y:S01]  /*0bd0*/  LD.E.U8 R0, desc[UR36][R4.64] ;  /* 0x0000002404007980 */ /* 0x008ee2000c101100 */
[----:B------:R-:W-:Y:S01]  /*0be0*/  BSSY.RELIABLE B6, `(.L_x_102) ;  /* 0x0000018000067945 */ /* 0x000fe20003800100 */
[----:B---3--:R-:W-:-:S13]  /*0bf0*/  ISETP.NE.AND P0, PT, R0, RZ, PT ;  /* 0x000000ff0000720c */ /* 0x008fda0003f05270 */
[----:B012---:R-:W-:Y:S05]  /*0c00*/  @P0 BRA `(.L_x_103) ;  /* 0x0000000000540947 */ /* 0x007fea0003800000 */
[----:B--2---:R-:W-:Y:S02]  /*0c10*/  IMAD.MOV.U32 R3, RZ, RZ, RZ ;  /* 0x000000ffff037224 */ /* 0x004fe400078e00ff */
[----:B------:R-:W-:Y:S02]  /*0c20*/  IMAD.MOV.U32 R6, RZ, RZ, R4 ;  /* 0x000000ffff067224 */ /* 0x000fe400078e0004 */
[----:B------:R-:W-:-:S07]  /*0c30*/  IMAD.MOV.U32 R7, RZ, RZ, R5 ;  /* 0x000000ffff077224 */ /* 0x000fce00078e0005 */
.L_x_105:
        /* <DEDUP_REMOVED lines=18> */
.L_x_103:
[----:B------:R-:W-:Y:S05]  /*0d60*/  BSYNC.RELIABLE B6 ;  /* 0x0000000000067941 */ /* 0x000fea0003800100 */
.L_x_102:
[----:B------:R-:W3:Y:S02]  /*0d70*/  LDG.E.U8 R0, desc[UR36][R8.64] ;  /* 0x0000002408007981 */ /* 0x000ee4000c1e1100 */
[----:B---3--:R-:W-:-:S13]  /*0d80*/  ISETP.NE.AND P0, PT, R0, RZ, PT ;  /* 0x000000ff0000720c */ /* 0x008fda0003f05270 */
[----:B------:R-:W-:Y:S05]  /*0d90*/  @P0 EXIT ;  /* 0x000000000000094d */ /* 0x000fea0003800000 */
[----:B------:R-:W-:Y:S01]  /*0da0*/  BSSY.RECONVERGENT B1, `(.L_x_106) ;  /* 0x0000018000017945 */ /* 0x000fe20003800200 */
[----:B------:R-:W-:-:S07]  /*0db0*/  IMAD.MOV.U32 R11, RZ, RZ, RZ ;  /* 0x000000ffff0b7224 */ /* 0x000fce00078e00ff */
.L_x_108:
        /* <DEDUP_REMOVED lines=22> */
.L_x_107:
[----:B------:R-:W-:Y:S05]  /*0f20*/  BSYNC.RECONVERGENT B1 ;  /* 0x0000000000017941 */ /* 0x000fea0003800200 */
.L_x_106:
[----:B------:R-:W-:-:S05]  /*0f30*/  IMAD.WIDE R6, R3, 0x4, R16 ;  /* 0x0000000403067825 */ /* 0x000fca00078e0210 */
[----:B------:R0:W5:Y:S01]  /*0f40*/  LD.E R0, desc[UR36][R6.64] ;  /* 0x0000002406007980 */ /* 0x000162000c101900 */
[----:B------:R-:W-:Y:S01]  /*0f50*/  BSSY.RECONVERGENT B1, `(.L_x_109) ;  /* 0x000002f000017945 */ /* 0x000fe20003800200 */
[----:B------:R-:W-:-:S07]  /*0f60*/  IMAD.MOV.U32 R10, RZ, RZ, RZ ;  /* 0x000000ffff0a7224 */ /* 0x000fce00078e00ff */
.L_x_110:
        /* <DEDUP_REMOVED lines=16> */
[----:B------:R-:W-:Y:S01]  /*1070*/  @P3 IABS R20, R12 ;  /* 0x0000000c00143213 */ /* 0x000fe20000000000 */
[----:B------:R-:W-:-:S04]  /*1080*/  @P5 VIADD R12, R10, 0x1 ;  /* 0x000000010a0c5836 */ /* 0x000fc80000000000 */
        /* <DEDUP_REMOVED lines=28> */
.L_x_109:
        /* <DEDUP_REMOVED lines=11> */
.L_x_120:
        /* <DEDUP_REMOVED lines=12> */
.L_x_113:
[----:B------:R-:W-:Y:S05]  /*13c0*/  BSYNC.RECONVERGENT B2 ;  /* 0x0000000000027941 */ /* 0x000fea0003800200 */
.L_x_112:
        /* <DEDUP_REMOVED lines=9> */
.L_x_115:
[----:B------:R-:W-:Y:S05]  /*1460*/  BSYNC.RECONVERGENT B2 ;  /* 0x0000000000027941 */ /* 0x000fea0003800200 */
.L_x_114:
        /* <DEDUP_REMOVED lines=9> */
.L_x_117:
[----:B------:R-:W-:Y:S05]  /*1500*/  BSYNC.RECONVERGENT B2 ;  /* 0x0000000000027941 */ /* 0x000fea0003800200 */
.L_x_116:
        /* <DEDUP_REMOVED lines=8> */
[----:B---3--:R-:W-:-:S04]  /*1590*/  IADD3 R12, PT, PT, R21, R12, RZ ;  /* 0x0000000c150c7210 */ /* 0x008fc80007ffe0ff */
[----:B----4-:R-:W-:-:S13]  /*15a0*/  ISETP.GE.AND P0, PT, R12, R13, PT ;  /* 0x0000000d0c00720c */ /* 0x010fda0003f06270 */
[----:B------:R3:W-:Y:S02]  /*15b0*/  @!P0 ST.E desc[UR36][R14.64+0xc], R12 ;  /* 0x00000c0c0e008985 */ /* 0x0007e4000c101924 */
.L_x_119:
[----:B------:R-:W-:Y:S05]  /*15c0*/  BSYNC.RECONVERGENT B2 ;  /* 0x0000000000027941 */ /* 0x000fea0003800200 */
.L_x_118:
[----:B------:R-:W-:Y:S05]  /*15d0*/  @P1 BRA `(.L_x_120) ;  /* 0xfffffffc00481947 */ /* 0x000fea000383ffff */
[----:B------:R-:W-:Y:S05]  /*15e0*/  BSYNC.RECONVERGENT B1 ;  /* 0x0000000000017941 */ /* 0x000fea0003800200 */
.L_x_111:
[----:B------:R-:W-:Y:S05]  /*15f0*/  BRA `(.L_x_121) ;  /* 0xfffffff400747947 */ /* 0x000fea000383ffff */
.L_x_104:
[----:B------:R-:W-:Y:S05]  /*1600*/  BSYNC.RECONVERGENT B0 ;  /* 0x0000000000007941 */ /* 0x000fea0003800200 */
.L_x_101:
[----:B------:R-:W-:Y:S02]  /*1610*/  IMAD.MOV.U32 R3, RZ, RZ, 0x1 ;  /* 0x00000001ff037424 */ /* 0x000fe400078e00ff */
[----:B------:R-:W-:Y:S01]  /*1620*/  IMAD.WIDE R16, R23, 0x4, R16 ;  /* 0x0000000417107825 */ /* 0x000fe200078e0210 */
[----:B------:R-:W-:Y:S01]  /*1630*/  MOV R0, 0x0 ;  /* 0x0000000000007802 */ /* 0x000fe20000000f00 */
[----:B------:R-:W0:Y:S01]  /*1640*/  LDCU.64 UR4, c[0x4][0x10] ;  /* 0x01000200ff0477ac */ /* 0x000e220008000a00 */
[----:B------:R1:W-:Y:S04]  /*1650*/  STG.E.U8 desc[UR36][R8.64], R3 ;  /* 0x0000000308007986 */ /* 0x0003e8000c101124 */
[----:B------:R-:W2:Y:S01]  /*1660*/  LD.E R16, desc[UR36][R16.64] ;  /* 0x0000002410107980 */ /* 0x000ea2000c101900 */
[----:B------:R1:W3:Y:S01]  /*1670*/  LDC.64 R10, c[0x4][R0] ;  /* 0x01000000000a7b82 */ /* 0x0002e20000000a00 */
[----:B------:R-:W-:-:S05]  /*1680*/  IADD3 R6, P0, PT, R2, 0x8, RZ ;  /* 0x0000000802067810 */ /* 0x000fca0007f1e0ff */
[----:B------:R-:W-:Y:S02]  /*1690*/  IMAD.X R7, RZ, RZ, R18, P0 ;  /* 0x000000ffff077224 */ /* 0x000fe400000e0612 */
[----:B0-----:R-:W-:Y:S02]  /*16a0*/  IMAD.U32 R4, RZ, RZ, UR4 ;  /* 0x00000004ff047e24 */ /* 0x001fe4000f8e00ff */
[----:B------:R-:W-:Y:S01]  /*16b0*/  IMAD.U32 R5, RZ, RZ, UR5 ;  /* 0x00000005ff057e24 */ /* 0x000fe2000f8e00ff */
[----:B--23--:R1:W-:Y:S06]  /*16c0*/  STL [R1+0x8], R16 ;  /* 0x0000081001007387 */ /* 0x00c3ec0000100800 */
[----:B------:R-:W-:-:S07]  /*16d0*/  LEPC R20, `(.L_x_122) ;  /* 0x000000001014794e */ /* 0x000fce0000000000 */
[----:B-1----:R-:W-:Y:S05]  /*16e0*/  CALL.ABS.NOINC R10 ;  /* 0x000000000a007343 */ /* 0x002fea0003c00000 */
.L_x_122:
[----:B------:R-:W-:Y:S05]  /*16f0*/  EXIT ;  /* 0x000000000000794d */ /* 0x000fea0003800000 */
.L_x_82:
        /* <DEDUP_REMOVED lines=13> */
.L_x_123:
        /* <DEDUP_REMOVED lines=12> */
.L_x_127:
        /* <DEDUP_REMOVED lines=27> */
.L_x_126:
        /* <DEDUP_REMOVED lines=18> */
.L_x_129:
[----:B------:R-:W-:Y:S05]  /*1b60*/  BSYNC.RECONVERGENT B1 ;  /* 0x0000000000017941 */ /* 0x000fea0003800200 */
.L_x_128:
[----:B------:R-:W-:-:S13]  /*1b70*/  ISETP.NE.OR P0, PT, R27, 0x1f4, P0 ;  /* 0x000001f41b00780c */ /* 0x000fda0000705670 */
[----:B------:R-:W-:Y:S05]  /*1b80*/  @!P0 BRA `(.L_x_130) ;  /* 0x0000000000248947 */ /* 0x000fea0003800000 */
.L_x_125:
[----:B01----:R-:W-:-:S07]  /*1b90*/  IMAD.MOV.U32 R3, RZ, RZ, 0x446535ff ;  /* 0x446535ffff037424 */ /* 0x003fce00078e00ff */
.L_x_131:
        /* <DEDUP_REMOVED lines=8> */
.L_x_130:
[----:B------:R-:W-:Y:S05]  /*1c20*/  BSYNC.RECONVERGENT B0 ;  /* 0x0000000000007941 */ /* 0x000fea0003800200 */
.L_x_124:
        /* <DEDUP_REMOVED lines=9> */
.L_x_132:
        /* <DEDUP_REMOVED lines=9> */
.L_x_136:
        /* <DEDUP_REMOVED lines=32> */
.L_x_135:
[----:B------:R-:W-:Y:S01]  /*1f50*/  IADD3 R0, PT, PT, -R25, 0x1f4, RZ ;  /* 0x000001f419007810 */ /* 0x000fe20007ffe1ff */
[----:B------:R-:W-:Y:S03]  /*1f60*/  BSSY.RECONVERGENT B1, `(.L_x_137) ;  /* 0x0000013000017945 */ /* 0x000fe60003800200 */
[----:B------:R-:W-:-:S13]  /*1f70*/  ISETP.GT.AND P1, PT, R0, 0x4, PT ;  /* 0x000000040000780c */ /* 0x000fda0003f24270 */
[----:B------:R-:W-:Y:S05]  /*1f80*/  @!P1 BRA `(.L_x_138) ;  /* 0x0000000000409947 */ /* 0x000fea0003800000 */
[CC--:B0-----:R-:W-:Y:S01]  /*1f90*/  IADD3 R6, P0, PT, R25.reuse, R4.reuse, RZ ;  /* 0x0000000419067210 */ /* 0x0c1fe20007f1e0ff */
[C---:B------:R-:W-:Y:S01]  /*1fa0*/  VIADD R9, R25.reuse, 0x4 ;  /* 0x0000000419097836 */ /* 0x040fe20000000000 */
[----:B------:R-:W-:Y:S01]  /*1fb0*/  IADD3 R25, PT, PT, R25, 0x8, RZ ;  /* 0x0000000819197810 */ /* 0x000fe20007ffe0ff */
[----:B------:R-:W-:Y:S02]  /*1fc0*/  IMAD.MOV.U32 R3, RZ, RZ, 0x1 ;  /* 0x00000001ff037424 */ /* 0x000fe400078e00ff */
[----:B------:R-:W-:Y:S01]  /*1fd0*/  IMAD.X R7, RZ, RZ, R5, P0 ;  /* 0x000000ffff077224 */ /* 0x000fe200000e0605 */
[----:B------:R-:W-:-:S04]  /*1fe0*/  IADD3 R8, P0, PT, R9, R4, RZ ;  /* 0x0000000409087210 */ /* 0x000fc80007f1e0ff */
        /* <DEDUP_REMOVED lines=10> */
.L_x_138:
[----:B------:R-:W-:Y:S05]  /*2090*/  BSYNC.RECONVERGENT B1 ;  /* 0x0000000000017941 */ /* 0x000fea0003800200 */
.L_x_137:
[----:B------:R-:W-:-:S13]  /*20a0*/  ISETP.NE.OR P0, PT, R25, 0x1f4, P0 ;  /* 0x000001f41900780c */ /* 0x000fda0000705670 */
[----:B------:R-:W-:Y:S05]  /*20b0*/  @!P0 BRA `(.L_x_139) ;  /* 0x0000000000288947 */ /* 0x000fea0003800000 */
.L_x_134:
[----:B01----:R-:W-:-:S07]  /*20c0*/  IMAD.MOV.U32 R3, RZ, RZ, 0x1 ;  /* 0x00000001ff037424 */ /* 0x003fce00078e00ff */
.L_x_140:
        /* <DEDUP_REMOVED lines=9> */
.L_x_139:
[----:B------:R-:W-:Y:S05]  /*2160*/  BSYNC.RECONVERGENT B0 ;  /* 0x0000000000007941 */ /* 0x000fea0003800200 */
.L_x_133:
[----:B------:R-:W0:Y:S01]  /*2170*/  LDCU.64 UR4, c[0x0][0x398] ;  /* 0x00007300ff0477ac */ /* 0x000e220008000a00 */
[----:B------:R-:W-:Y:S01]  /*2180*/  BSSY.RECONVERGENT B0, `(.L_x_141) ;  /* 0x000009d000007945 */ /* 0x000fe20003800200 */
[----:B01----:R-:W-:-:S04]  /*2190*/  IADD3 R8, P0, PT, R19, UR4, RZ ;  /* 0x0000000413087c10 */ /* 0x003fc8000ff1e0ff */
[----:B------:R-:W-:-:S09]  /*21a0*/  LEA.HI.X.SX32 R9, R19, UR5, 0x1, P0 ;  /* 0x0000000513097c11 */ /* 0x000fd200080f0eff */
.L_x_161:
[----:B---3--:R-:W3:Y:S01]  /*21b0*/  LD.E.U8 R0, desc[UR36][R4.64] ;  /* 0x0000002404007980 */ /* 0x008ee2000c101100 */
[----:B------:R-:W-:Y:S01]  /*21c0*/  BSSY.RELIABLE B6, `(.L_x_142) ;  /* 0x0000018000067945 */ /* 0x000fe20003800100 */
[----:B---3--:R-:W-:-:S13]  /*21d0*/  ISETP.NE.AND P0, PT, R0, RZ, PT ;  /* 0x000000ff0000720c */ /* 0x008fda0003f05270 */
[----:B012---:R-:W-:Y:S05]  /*21e0*/  @P0 BRA `(.L_x_143) ;  /* 0x0000000000540947 */ /* 0x007fea0003800000 */
[----:B--2---:R-:W-:Y:S02]  /*21f0*/  IMAD.MOV.U32 R3, RZ, RZ, RZ ;  /* 0x000000ffff037224 */ /* 0x004fe400078e00ff */
[----:B------:R-:W-:Y:S02]  /*2200*/  IMAD.MOV.U32 R6, RZ, RZ, R4 ;  /* 0x000000ffff067224 */ /* 0x000fe400078e0004 */
[----:B------:R-:W-:-:S07]  /*2210*/  IMAD.MOV.U32 R7, RZ, RZ, R5 ;  /* 0x000000ffff077224 */ /* 0x000fce00078e0005 */
.L_x_145:
        /* <DEDUP_REMOVED lines=18> */
.L_x_143:
[----:B------:R-:W-:Y:S05]  /*2340*/  BSYNC.RELIABLE B6 ;  /* 0x0000000000067941 */ /* 0x000fea0003800100 */
.L_x_142:
[----:B------:R-:W3:Y:S02]  /*2350*/  LDG.E.U8 R0, desc[UR36][R8.64] ;  /* 0x0000002408007981 */ /* 0x000ee4000c1e1100 */
[----:B---3--:R-:W-:-:S13]  /*2360*/  ISETP.NE.AND P0, PT, R0, RZ, PT ;  /* 0x000000ff0000720c */ /* 0x008fda0003f05270 */
[----:B------:R-:W-:Y:S05]  /*2370*/  @P0 EXIT ;  /* 0x000000000000094d */ /* 0x000fea0003800000 */
[----:B------:R-:W-:Y:S01]  /*2380*/  BSSY.RECONVERGENT B1, `(.L_x_146) ;  /* 0x0000018000017945 */ /* 0x000fe20003800200 */
[----:B------:R-:W-:-:S07]  /*2390*/  IMAD.MOV.U32 R11, RZ, RZ, RZ ;  /* 0x000000ffff0b7224 */ /* 0x000fce00078e00ff */
.L_x_148:
        /* <DEDUP_REMOVED lines=22> */
.L_x_147:
[----:B------:R-:W-:Y:S05]  /*2500*/  BSYNC.RECONVERGENT B1 ;  /* 0x0000000000017941 */ /* 0x000fea0003800200 */
.L_x_146:
[----:B------:R-:W-:-:S05]  /*2510*/  IMAD.WIDE R6, R3, 0x4, R16 ;  /* 0x0000000403067825 */ /* 0x000fca00078e0210 */
[----:B------:R0:W5:Y:S01]  /*2520*/  LD.E R0, desc[UR36][R6.64] ;  /* 0x0000002406007980 */ /* 0x000162000c101900 */
[----:B------:R-:W-:Y:S01]  /*2530*/  BSSY.RECONVERGENT B1, `(.L_x_149) ;  /* 0x0000026000017945 */ /* 0x000fe20003800200 */
[----:B------:R-:W-:-:S07]  /*2540*/  IMAD.MOV.U32 R13, RZ, RZ, RZ ;  /* 0x000000ffff0d7224 */ /* 0x000fce00078e00ff */
.L_x_150:
        /* <DEDUP_REMOVED lines=25> */
[C---:B------:R-:W-:Y:S01]  /*26e0*/  @P5 SEL R3, R13.reuse, R3, !P6 ;  /* 0x000000030d035207 */ /* 0x040fe20007000000 */
[C---:B------:R-:W-:Y:S01]  /*26f0*/  @!P1 VIADD R3, R13.reuse, 0x1 ;  /* 0x000000010d039836 */ /* 0x040fe20000000000 */
        /* <DEDUP_REMOVED lines=10> */
.L_x_149:
        /* <DEDUP_REMOVED lines=11> */
.L_x_160:
        /* <DEDUP_REMOVED lines=12> */
.L_x_153:
[----:B------:R-:W-:Y:S05]  /*2910*/  BSYNC.RECONVERGENT B2 ;  /* 0x0000000000027941 */ /* 0x000fea0003800200 */
.L_x_152:
        /* <DEDUP_REMOVED lines=9> */
.L_x_155:
[----:B------:R-:W-:Y:S05]  /*29b0*/  BSYNC.RECONVERGENT B2 ;  /* 0x0000000000027941 */ /* 0x000fea0003800200 */
.L_x_154:
        /* <DEDUP_REMOVED lines=9> */
.L_x_157:
[----:B------:R-:W-:Y:S05]  /*2a50*/  BSYNC.RECONVERGENT B2 ;  /* 0x0000000000027941 */ /* 0x000fea0003800200 */
.L_x_156:
        /* <DEDUP_REMOVED lines=11> */
.L_x_159:
[----:B------:R-:W-:Y:S05]  /*2b10*/  BSYNC.RECONVERGENT B2 ;  /* 0x0000000000027941 */ /* 0x000fea0003800200 */
.L_x_158:
[----:B------:R-:W-:Y:S05]  /*2b20*/  @P1 BRA `(.L_x_160) ;  /* 0xfffffffc00481947 */ /* 0x000fea000383ffff */
[----:B------:R-:W-:Y:S05]  /*2b30*/  BSYNC.RECONVERGENT B1 ;  /* 0x0000000000017941 */ /* 0x000fea0003800200 */
.L_x_151:
[----:B------:R-:W-:Y:S05]  /*2b40*/  BRA `(.L_x_161) ;  /* 0xfffffff400987947 */ /* 0x000fea000383ffff */
.L_x_144:
[----:B------:R-:W-:Y:S05]  /*2b50*/  BSYNC.RECONVERGENT B0 ;  /* 0x0000000000007941 */ /* 0x000fea0003800200 */
.L_x_141:
        /* <DEDUP_REMOVED lines=14> */
.L_x_162:
[----:B------:R-:W-:Y:S05]  /*2c40*/  EXIT ;  /* 0x000000000000794d */ /* 0x000fea0003800000 */
.L_x_163:
        /* <DEDUP_REMOVED lines=11> */
.L_x_166:


//--------------------- .nv.global.init           --------------------------
	.section	.nv.global.init,"aw",@progbits
.nv.global.init:
	.type		$str,@object
	.size		$str,(.L_0 - $str)
$str:
        /*0000*/ 	.byte	0x64, 0x3a, 0x25, 0x64, 0x0a, 0x00
.L_0:


//--------------------- .nv.shared.reserved.0     --------------------------
	.section	.nv.shared.reserved.0,"aw",@nobits
	.weak		__nv_reservedSMEM_offset_0_alias
	.size		__nv_reservedSMEM_offset_0_alias, 0, 64
	.other		__nv_reservedSMEM_offset_0_alias,@"STO_CUDA_RESERVED_SHARED STV_DEFAULT"
__nv_reservedSMEM_offset_0_alias:
	.zero		0
	.zero		64


//--------------------- .nv.constant0._Z1aPiS_S_Pb --------------------------
	.section	.nv.constant0._Z1aPiS_S_Pb,"a",@progbits
	.sectionflags	@""
	.align	4
.nv.constant0._Z1aPiS_S_Pb:
	.zero		928


//--------------------- .nv.constant0._Z1dPiS_S_Pb --------------------------
	.section	.nv.constant0._Z1dPiS_S_Pb,"a",@progbits
	.sectionflags	@""
	.align	4
.nv.constant0._Z1dPiS_S_Pb:
	.zero		928


//--------------------- .nv.constant0._Z8pathfindPiS_S_Pb --------------------------
	.section	.nv.constant0._Z8pathfindPiS_S_Pb,"a",@progbits
	.sectionflags	@""
	.align	4
.nv.constant0._Z8pathfindPiS_S_Pb:
	.zero		928


//--------------------- SYMBOLS --------------------------

	.type		.nv.reservedSmem.offset0,@object
	.size		.nv.reservedSmem.offset0,0x4
	.type		vprintf,@function
	.type		malloc,@function
